//
// Generated by NVIDIA NVVM Compiler
//
// Compiler Build ID: CL-36424714
// Cuda compilation tools, release 13.0, V13.0.88
// Based on NVVM 20.0.0
//

.version 9.0
.target sm_100
.address_size 64

	// .globl	limiter_kernel
.func  (.param .b64 func_retval0) __internal_accurate_pow
(
	.param .b64 __internal_accurate_pow_param_0
)
;

.visible .entry limiter_kernel(
	.param .u64 .ptr .align 1 limiter_kernel_param_0,
	.param .u64 .ptr .align 1 limiter_kernel_param_1,
	.param .u32 limiter_kernel_param_2,
	.param .u32 limiter_kernel_param_3,
	.param .f64 limiter_kernel_param_4,
	.param .f64 limiter_kernel_param_5,
	.param .f64 limiter_kernel_param_6,
	.param .f64 limiter_kernel_param_7,
	.param .f64 limiter_kernel_param_8
)
{
	.reg .pred 	%p<83>;
	.reg .b32 	%r<269>;
	.reg .b32 	%f<5>;
	.reg .b64 	%rd<79>;
	.reg .b64 	%fd<473>;

	ld.param.u32 	%r112, [limiter_kernel_param_2];
	ld.param.u32 	%r113, [limiter_kernel_param_3];
	ld.param.f64 	%fd69, [limiter_kernel_param_6];
	ld.param.f64 	%fd70, [limiter_kernel_param_7];
	ld.param.f64 	%fd71, [limiter_kernel_param_8];
	mov.u32 	%r1, %ctaid.x;
	setp.ge.s32 	%p1, %r1, %r112;
	@%p1 bra 	$L__BB0_55;
	mul.f64 	%fd72, %fd70, 0d3F50624DD2F1A9FC;
	mul.f64 	%fd73, %fd69, %fd72;
	rcp.rn.f64 	%fd74, %fd73;
	neg.f64 	%fd1, %fd74;
	fma.rn.f64 	%fd75, %fd1, 0d3FF71547652B82FE, 0d4338000000000000;
	{
	.reg .b32 %temp; 
	mov.b64 	{%r2, %temp}, %fd75;
	}
	mov.f64 	%fd76, 0dC338000000000000;
	add.rn.f64 	%fd77, %fd75, %fd76;
	fma.rn.f64 	%fd78, %fd77, 0dBFE62E42FEFA39EF, %fd1;
	fma.rn.f64 	%fd79, %fd77, 0dBC7ABC9E3B39803F, %fd78;
	fma.rn.f64 	%fd80, %fd79, 0d3E5ADE1569CE2BDF, 0d3E928AF3FCA213EA;
	fma.rn.f64 	%fd81, %fd80, %fd79, 0d3EC71DEE62401315;
	fma.rn.f64 	%fd82, %fd81, %fd79, 0d3EFA01997C89EB71;
	fma.rn.f64 	%fd83, %fd82, %fd79, 0d3F2A01A014761F65;
	fma.rn.f64 	%fd84, %fd83, %fd79, 0d3F56C16C1852B7AF;
	fma.rn.f64 	%fd85, %fd84, %fd79, 0d3F81111111122322;
	fma.rn.f64 	%fd86, %fd85, %fd79, 0d3FA55555555502A1;
	fma.rn.f64 	%fd87, %fd86, %fd79, 0d3FC5555555555511;
	fma.rn.f64 	%fd88, %fd87, %fd79, 0d3FE000000000000B;
	fma.rn.f64 	%fd89, %fd88, %fd79, 0d3FF0000000000000;
	fma.rn.f64 	%fd90, %fd89, %fd79, 0d3FF0000000000000;
	{
	.reg .b32 %temp; 
	mov.b64 	{%r3, %temp}, %fd90;
	}
	{
	.reg .b32 %temp; 
	mov.b64 	{%temp, %r4}, %fd90;
	}
	shl.b32 	%r114, %r2, 20;
	add.s32 	%r115, %r114, %r4;
	mov.b64 	%fd449, {%r3, %r115};
	{
	.reg .b32 %temp; 
	mov.b64 	{%temp, %r116}, %fd1;
	}
	mov.b32 	%f3, %r116;
	abs.f32 	%f1, %f3;
	setp.lt.f32 	%p2, %f1, 0f4086232B;
	@%p2 bra 	$L__BB0_4;
	setp.lt.f64 	%p3, %fd1, 0d0000000000000000;
	add.f64 	%fd91, %fd1, 0d7FF0000000000000;
	selp.f64 	%fd449, 0d0000000000000000, %fd91, %p3;
	setp.geu.f32 	%p4, %f1, 0f40874800;
	@%p4 bra 	$L__BB0_4;
	shr.u32 	%r117, %r2, 31;
	add.s32 	%r118, %r2, %r117;
	shr.s32 	%r119, %r118, 1;
	shl.b32 	%r120, %r119, 20;
	add.s32 	%r121, %r4, %r120;
	mov.b64 	%fd92, {%r3, %r121};
	sub.s32 	%r122, %r2, %r119;
	shl.b32 	%r123, %r122, 20;
	add.s32 	%r124, %r123, 1072693248;
	mov.b32 	%r125, 0;
	mov.b64 	%fd93, {%r125, %r124};
	mul.f64 	%fd449, %fd93, %fd92;
$L__BB0_4:
	mul.f64 	%fd94, %fd71, 0d3F50624DD2F1A9FC;
	mul.f64 	%fd6, %fd69, %fd94;
	rcp.rn.f64 	%fd95, %fd6;
	neg.f64 	%fd7, %fd95;
	fma.rn.f64 	%fd96, %fd7, 0d3FF71547652B82FE, 0d4338000000000000;
	{
	.reg .b32 %temp; 
	mov.b64 	{%r5, %temp}, %fd96;
	}
	mov.f64 	%fd97, 0dC338000000000000;
	add.rn.f64 	%fd98, %fd96, %fd97;
	fma.rn.f64 	%fd99, %fd98, 0dBFE62E42FEFA39EF, %fd7;
	fma.rn.f64 	%fd100, %fd98, 0dBC7ABC9E3B39803F, %fd99;
	fma.rn.f64 	%fd101, %fd100, 0d3E5ADE1569CE2BDF, 0d3E928AF3FCA213EA;
	fma.rn.f64 	%fd102, %fd101, %fd100, 0d3EC71DEE62401315;
	fma.rn.f64 	%fd103, %fd102, %fd100, 0d3EFA01997C89EB71;
	fma.rn.f64 	%fd104, %fd103, %fd100, 0d3F2A01A014761F65;
	fma.rn.f64 	%fd105, %fd104, %fd100, 0d3F56C16C1852B7AF;
	fma.rn.f64 	%fd106, %fd105, %fd100, 0d3F81111111122322;
	fma.rn.f64 	%fd107, %fd106, %fd100, 0d3FA55555555502A1;
	fma.rn.f64 	%fd108, %fd107, %fd100, 0d3FC5555555555511;
	fma.rn.f64 	%fd109, %fd108, %fd100, 0d3FE000000000000B;
	fma.rn.f64 	%fd110, %fd109, %fd100, 0d3FF0000000000000;
	fma.rn.f64 	%fd111, %fd110, %fd100, 0d3FF0000000000000;
	{
	.reg .b32 %temp; 
	mov.b64 	{%r6, %temp}, %fd111;
	}
	{
	.reg .b32 %temp; 
	mov.b64 	{%temp, %r7}, %fd111;
	}
	shl.b32 	%r126, %r5, 20;
	add.s32 	%r127, %r126, %r7;
	mov.b64 	%fd450, {%r6, %r127};
	{
	.reg .b32 %temp; 
	mov.b64 	{%temp, %r128}, %fd7;
	}
	mov.b32 	%f4, %r128;
	abs.f32 	%f2, %f4;
	setp.lt.f32 	%p5, %f2, 0f4086232B;
	@%p5 bra 	$L__BB0_7;
	setp.lt.f64 	%p6, %fd7, 0d0000000000000000;
	add.f64 	%fd112, %fd7, 0d7FF0000000000000;
	selp.f64 	%fd450, 0d0000000000000000, %fd112, %p6;
	setp.geu.f32 	%p7, %f2, 0f40874800;
	@%p7 bra 	$L__BB0_7;
	shr.u32 	%r129, %r5, 31;
	add.s32 	%r130, %r5, %r129;
	shr.s32 	%r131, %r130, 1;
	shl.b32 	%r132, %r131, 20;
	add.s32 	%r133, %r7, %r132;
	mov.b64 	%fd113, {%r6, %r133};
	sub.s32 	%r134, %r5, %r131;
	shl.b32 	%r135, %r134, 20;
	add.s32 	%r136, %r135, 1072693248;
	mov.b32 	%r137, 0;
	mov.b64 	%fd114, {%r137, %r136};
	mul.f64 	%fd450, %fd114, %fd113;
$L__BB0_7:
	cvt.rzi.s32.f64 	%r8, %fd6;
	mov.u32 	%r138, %ntid.x;
	div.s32 	%r9, %r113, %r138;
	mov.u32 	%r139, %tid.x;
	mul.lo.s32 	%r260, %r9, %r139;
	sub.s32 	%r140, %r260, %r8;
	max.s32 	%r258, %r140, 0;
	setp.ge.s32 	%p8, %r258, %r260;
	mov.f64 	%fd458, 0d0000000000000000;
	@%p8 bra 	$L__BB0_20;
	min.s32 	%r12, %r260, %r8;
	sub.s32 	%r141, %r258, %r260;
	setp.gt.u32 	%p9, %r141, -16;
	mov.f64 	%fd458, 0d0000000000000000;
	@%p9 bra 	$L__BB0_11;
	mul.lo.s32 	%r142, %r112, %r258;
	add.s32 	%r143, %r142, %r112;
	add.s32 	%r257, %r1, %r143;
	add.s32 	%r144, %r258, 2;
	mad.lo.s32 	%r256, %r112, %r144, %r1;
	add.s32 	%r145, %r258, 3;
	mad.lo.s32 	%r255, %r112, %r145, %r1;
	add.s32 	%r146, %r258, 4;
	mad.lo.s32 	%r254, %r112, %r146, %r1;
	add.s32 	%r147, %r258, 5;
	mad.lo.s32 	%r253, %r112, %r147, %r1;
	add.s32 	%r148, %r258, 6;
	mad.lo.s32 	%r252, %r112, %r148, %r1;
	add.s32 	%r149, %r258, 7;
	mad.lo.s32 	%r251, %r112, %r149, %r1;
	add.s32 	%r150, %r258, 8;
	mad.lo.s32 	%r250, %r112, %r150, %r1;
	add.s32 	%r151, %r258, 9;
	mad.lo.s32 	%r249, %r112, %r151, %r1;
	add.s32 	%r152, %r258, 10;
	mad.lo.s32 	%r248, %r112, %r152, %r1;
	add.s32 	%r153, %r258, 11;
	mad.lo.s32 	%r247, %r112, %r153, %r1;
	add.s32 	%r154, %r258, 12;
	mad.lo.s32 	%r246, %r112, %r154, %r1;
	add.s32 	%r155, %r258, 13;
	mad.lo.s32 	%r245, %r112, %r155, %r1;
	add.s32 	%r156, %r258, 14;
	mad.lo.s32 	%r244, %r112, %r156, %r1;
	add.s32 	%r157, %r258, 15;
	mad.lo.s32 	%r243, %r112, %r157, %r1;
	add.s32 	%r242, %r1, %r142;
	and.b32  	%r158, %r12, -16;
	neg.s32 	%r241, %r158;
	mov.f64 	%fd458, 0d0000000000000000;
$L__BB0_10:
	.pragma "nounroll";
	ld.param.u64 	%rd75, [limiter_kernel_param_0];
	cvta.to.global.u64 	%rd4, %rd75;
	mul.wide.u32 	%rd5, %r242, 8;
	add.s64 	%rd6, %rd4, %rd5;
	ld.global.nc.f64 	%fd119, [%rd6];
	abs.f64 	%fd120, %fd119;
	setp.gt.f64 	%p10, %fd120, %fd458;
	sub.f64 	%fd121, %fd458, %fd120;
	selp.f64 	%fd122, %fd449, %fd450, %p10;
	fma.rn.f64 	%fd123, %fd121, %fd122, %fd120;
	mul.wide.u32 	%rd7, %r257, 8;
	add.s64 	%rd8, %rd4, %rd7;
	ld.global.nc.f64 	%fd124, [%rd8];
	abs.f64 	%fd125, %fd124;
	setp.gt.f64 	%p11, %fd125, %fd123;
	sub.f64 	%fd126, %fd123, %fd125;
	selp.f64 	%fd127, %fd449, %fd450, %p11;
	fma.rn.f64 	%fd128, %fd126, %fd127, %fd125;
	mul.wide.u32 	%rd9, %r256, 8;
	add.s64 	%rd10, %rd4, %rd9;
	ld.global.nc.f64 	%fd129, [%rd10];
	abs.f64 	%fd130, %fd129;
	setp.gt.f64 	%p12, %fd130, %fd128;
	sub.f64 	%fd131, %fd128, %fd130;
	selp.f64 	%fd132, %fd449, %fd450, %p12;
	fma.rn.f64 	%fd133, %fd131, %fd132, %fd130;
	mul.wide.u32 	%rd11, %r255, 8;
	add.s64 	%rd12, %rd4, %rd11;
	ld.global.nc.f64 	%fd134, [%rd12];
	abs.f64 	%fd135, %fd134;
	setp.gt.f64 	%p13, %fd135, %fd133;
	sub.f64 	%fd136, %fd133, %fd135;
	selp.f64 	%fd137, %fd449, %fd450, %p13;
	fma.rn.f64 	%fd138, %fd136, %fd137, %fd135;
	mul.wide.u32 	%rd13, %r254, 8;
	add.s64 	%rd14, %rd4, %rd13;
	ld.global.nc.f64 	%fd139, [%rd14];
	abs.f64 	%fd140, %fd139;
	setp.gt.f64 	%p14, %fd140, %fd138;
	sub.f64 	%fd141, %fd138, %fd140;
	selp.f64 	%fd142, %fd449, %fd450, %p14;
	fma.rn.f64 	%fd143, %fd141, %fd142, %fd140;
	mul.wide.u32 	%rd15, %r253, 8;
	add.s64 	%rd16, %rd4, %rd15;
	ld.global.nc.f64 	%fd144, [%rd16];
	abs.f64 	%fd145, %fd144;
	setp.gt.f64 	%p15, %fd145, %fd143;
	sub.f64 	%fd146, %fd143, %fd145;
	selp.f64 	%fd147, %fd449, %fd450, %p15;
	fma.rn.f64 	%fd148, %fd146, %fd147, %fd145;
	mul.wide.u32 	%rd17, %r252, 8;
	add.s64 	%rd18, %rd4, %rd17;
	ld.global.nc.f64 	%fd149, [%rd18];
	abs.f64 	%fd150, %fd149;
	setp.gt.f64 	%p16, %fd150, %fd148;
	sub.f64 	%fd151, %fd148, %fd150;
	selp.f64 	%fd152, %fd449, %fd450, %p16;
	fma.rn.f64 	%fd153, %fd151, %fd152, %fd150;
	mul.wide.u32 	%rd19, %r251, 8;
	add.s64 	%rd20, %rd4, %rd19;
	ld.global.nc.f64 	%fd154, [%rd20];
	abs.f64 	%fd155, %fd154;
	setp.gt.f64 	%p17, %fd155, %fd153;
	sub.f64 	%fd156, %fd153, %fd155;
	selp.f64 	%fd157, %fd449, %fd450, %p17;
	fma.rn.f64 	%fd158, %fd156, %fd157, %fd155;
	mul.wide.u32 	%rd21, %r250, 8;
	add.s64 	%rd22, %rd4, %rd21;
	ld.global.nc.f64 	%fd159, [%rd22];
	abs.f64 	%fd160, %fd159;
	setp.gt.f64 	%p18, %fd160, %fd158;
	sub.f64 	%fd161, %fd158, %fd160;
	selp.f64 	%fd162, %fd449, %fd450, %p18;
	fma.rn.f64 	%fd163, %fd161, %fd162, %fd160;
	mul.wide.u32 	%rd23, %r249, 8;
	add.s64 	%rd24, %rd4, %rd23;
	ld.global.nc.f64 	%fd164, [%rd24];
	abs.f64 	%fd165, %fd164;
	setp.gt.f64 	%p19, %fd165, %fd163;
	sub.f64 	%fd166, %fd163, %fd165;
	selp.f64 	%fd167, %fd449, %fd450, %p19;
	fma.rn.f64 	%fd168, %fd166, %fd167, %fd165;
	mul.wide.u32 	%rd25, %r248, 8;
	add.s64 	%rd26, %rd4, %rd25;
	ld.global.nc.f64 	%fd169, [%rd26];
	abs.f64 	%fd170, %fd169;
	setp.gt.f64 	%p20, %fd170, %fd168;
	sub.f64 	%fd171, %fd168, %fd170;
	selp.f64 	%fd172, %fd449, %fd450, %p20;
	fma.rn.f64 	%fd173, %fd171, %fd172, %fd170;
	mul.wide.u32 	%rd27, %r247, 8;
	add.s64 	%rd28, %rd4, %rd27;
	ld.global.nc.f64 	%fd174, [%rd28];
	abs.f64 	%fd175, %fd174;
	setp.gt.f64 	%p21, %fd175, %fd173;
	sub.f64 	%fd176, %fd173, %fd175;
	selp.f64 	%fd177, %fd449, %fd450, %p21;
	fma.rn.f64 	%fd178, %fd176, %fd177, %fd175;
	mul.wide.u32 	%rd29, %r246, 8;
	add.s64 	%rd30, %rd4, %rd29;
	ld.global.nc.f64 	%fd179, [%rd30];
	abs.f64 	%fd180, %fd179;
	setp.gt.f64 	%p22, %fd180, %fd178;
	sub.f64 	%fd181, %fd178, %fd180;
	selp.f64 	%fd182, %fd449, %fd450, %p22;
	fma.rn.f64 	%fd183, %fd181, %fd182, %fd180;
	mul.wide.u32 	%rd31, %r245, 8;
	add.s64 	%rd32, %rd4, %rd31;
	ld.global.nc.f64 	%fd184, [%rd32];
	abs.f64 	%fd185, %fd184;
	setp.gt.f64 	%p23, %fd185, %fd183;
	sub.f64 	%fd186, %fd183, %fd185;
	selp.f64 	%fd187, %fd449, %fd450, %p23;
	fma.rn.f64 	%fd188, %fd186, %fd187, %fd185;
	mul.wide.u32 	%rd33, %r244, 8;
	add.s64 	%rd34, %rd4, %rd33;
	ld.global.nc.f64 	%fd189, [%rd34];
	abs.f64 	%fd190, %fd189;
	setp.gt.f64 	%p24, %fd190, %fd188;
	sub.f64 	%fd191, %fd188, %fd190;
	selp.f64 	%fd192, %fd449, %fd450, %p24;
	fma.rn.f64 	%fd193, %fd191, %fd192, %fd190;
	mul.wide.u32 	%rd35, %r243, 8;
	add.s64 	%rd36, %rd4, %rd35;
	ld.global.nc.f64 	%fd194, [%rd36];
	abs.f64 	%fd195, %fd194;
	setp.gt.f64 	%p25, %fd195, %fd193;
	sub.f64 	%fd196, %fd193, %fd195;
	selp.f64 	%fd197, %fd449, %fd450, %p25;
	fma.rn.f64 	%fd458, %fd196, %fd197, %fd195;
	add.s32 	%r258, %r258, 16;
	shl.b32 	%r159, %r112, 4;
	add.s32 	%r257, %r257, %r159;
	add.s32 	%r256, %r256, %r159;
	add.s32 	%r255, %r255, %r159;
	add.s32 	%r254, %r254, %r159;
	add.s32 	%r253, %r253, %r159;
	add.s32 	%r252, %r252, %r159;
	add.s32 	%r251, %r251, %r159;
	add.s32 	%r250, %r250, %r159;
	add.s32 	%r249, %r249, %r159;
	add.s32 	%r248, %r248, %r159;
	add.s32 	%r247, %r247, %r159;
	add.s32 	%r246, %r246, %r159;
	add.s32 	%r245, %r245, %r159;
	add.s32 	%r244, %r244, %r159;
	add.s32 	%r243, %r243, %r159;
	add.s32 	%r242, %r242, %r159;
	add.s32 	%r241, %r241, 16;
	setp.eq.s32 	%p26, %r241, 0;
	@%p26 bra 	$L__BB0_11;
	bra.uni 	$L__BB0_10;
$L__BB0_11:
	and.b32  	%r31, %r12, 15;
	setp.eq.s32 	%p27, %r31, 0;
	@%p27 bra 	$L__BB0_20;
	ld.param.u64 	%rd76, [limiter_kernel_param_0];
	cvta.to.global.u64 	%rd1, %rd76;
	and.b32  	%r32, %r12, 7;
	setp.lt.u32 	%p28, %r31, 8;
	@%p28 bra 	$L__BB0_14;
	mad.lo.s32 	%r160, %r258, %r112, %r1;
	mul.wide.u32 	%rd37, %r160, 8;
	add.s64 	%rd38, %rd1, %rd37;
	ld.global.nc.f64 	%fd199, [%rd38];
	abs.f64 	%fd200, %fd199;
	setp.gt.f64 	%p29, %fd200, %fd458;
	sub.f64 	%fd201, %fd458, %fd200;
	selp.f64 	%fd202, %fd449, %fd450, %p29;
	fma.rn.f64 	%fd203, %fd201, %fd202, %fd200;
	add.s32 	%r161, %r160, %r112;
	mul.wide.u32 	%rd39, %r161, 8;
	add.s64 	%rd40, %rd1, %rd39;
	ld.global.nc.f64 	%fd204, [%rd40];
	abs.f64 	%fd205, %fd204;
	setp.gt.f64 	%p30, %fd205, %fd203;
	sub.f64 	%fd206, %fd203, %fd205;
	selp.f64 	%fd207, %fd449, %fd450, %p30;
	fma.rn.f64 	%fd208, %fd206, %fd207, %fd205;
	add.s32 	%r162, %r161, %r112;
	mul.wide.u32 	%rd41, %r162, 8;
	add.s64 	%rd42, %rd1, %rd41;
	ld.global.nc.f64 	%fd209, [%rd42];
	abs.f64 	%fd210, %fd209;
	setp.gt.f64 	%p31, %fd210, %fd208;
	sub.f64 	%fd211, %fd208, %fd210;
	selp.f64 	%fd212, %fd449, %fd450, %p31;
	fma.rn.f64 	%fd213, %fd211, %fd212, %fd210;
	add.s32 	%r163, %r162, %r112;
	mul.wide.u32 	%rd43, %r163, 8;
	add.s64 	%rd44, %rd1, %rd43;
	ld.global.nc.f64 	%fd214, [%rd44];
	abs.f64 	%fd215, %fd214;
	setp.gt.f64 	%p32, %fd215, %fd213;
	sub.f64 	%fd216, %fd213, %fd215;
	selp.f64 	%fd217, %fd449, %fd450, %p32;
	fma.rn.f64 	%fd218, %fd216, %fd217, %fd215;
	add.s32 	%r164, %r163, %r112;
	mul.wide.u32 	%rd45, %r164, 8;
	add.s64 	%rd46, %rd1, %rd45;
	ld.global.nc.f64 	%fd219, [%rd46];
	abs.f64 	%fd220, %fd219;
	setp.gt.f64 	%p33, %fd220, %fd218;
	sub.f64 	%fd221, %fd218, %fd220;
	selp.f64 	%fd222, %fd449, %fd450, %p33;
	fma.rn.f64 	%fd223, %fd221, %fd222, %fd220;
	add.s32 	%r165, %r164, %r112;
	mul.wide.u32 	%rd47, %r165, 8;
	add.s64 	%rd48, %rd1, %rd47;
	ld.global.nc.f64 	%fd224, [%rd48];
	abs.f64 	%fd225, %fd224;
	setp.gt.f64 	%p34, %fd225, %fd223;
	sub.f64 	%fd226, %fd223, %fd225;
	selp.f64 	%fd227, %fd449, %fd450, %p34;
	fma.rn.f64 	%fd228, %fd226, %fd227, %fd225;
	add.s32 	%r166, %r165, %r112;
	mul.wide.u32 	%rd49, %r166, 8;
	add.s64 	%rd50, %rd1, %rd49;
	ld.global.nc.f64 	%fd229, [%rd50];
	abs.f64 	%fd230, %fd229;
	setp.gt.f64 	%p35, %fd230, %fd228;
	sub.f64 	%fd231, %fd228, %fd230;
	selp.f64 	%fd232, %fd449, %fd450, %p35;
	fma.rn.f64 	%fd233, %fd231, %fd232, %fd230;
	add.s32 	%r167, %r166, %r112;
	mul.wide.u32 	%rd51, %r167, 8;
	add.s64 	%rd52, %rd1, %rd51;
	ld.global.nc.f64 	%fd234, [%rd52];
	abs.f64 	%fd235, %fd234;
	setp.gt.f64 	%p36, %fd235, %fd233;
	sub.f64 	%fd236, %fd233, %fd235;
	selp.f64 	%fd237, %fd449, %fd450, %p36;
	fma.rn.f64 	%fd458, %fd236, %fd237, %fd235;
	add.s32 	%r258, %r258, 8;
$L__BB0_14:
	setp.eq.s32 	%p37, %r32, 0;
	@%p37 bra 	$L__BB0_20;
	and.b32  	%r35, %r12, 3;
	setp.lt.u32 	%p38, %r32, 4;
	@%p38 bra 	$L__BB0_17;
	mad.lo.s32 	%r168, %r258, %r112, %r1;
	mul.wide.u32 	%rd53, %r168, 8;
	add.s64 	%rd54, %rd1, %rd53;
	ld.global.nc.f64 	%fd239, [%rd54];
	abs.f64 	%fd240, %fd239;
	setp.gt.f64 	%p39, %fd240, %fd458;
	sub.f64 	%fd241, %fd458, %fd240;
	selp.f64 	%fd242, %fd449, %fd450, %p39;
	fma.rn.f64 	%fd243, %fd241, %fd242, %fd240;
	add.s32 	%r169, %r168, %r112;
	mul.wide.u32 	%rd55, %r169, 8;
	add.s64 	%rd56, %rd1, %rd55;
	ld.global.nc.f64 	%fd244, [%rd56];
	abs.f64 	%fd245, %fd244;
	setp.gt.f64 	%p40, %fd245, %fd243;
	sub.f64 	%fd246, %fd243, %fd245;
	selp.f64 	%fd247, %fd449, %fd450, %p40;
	fma.rn.f64 	%fd248, %fd246, %fd247, %fd245;
	add.s32 	%r170, %r169, %r112;
	mul.wide.u32 	%rd57, %r170, 8;
	add.s64 	%rd58, %rd1, %rd57;
	ld.global.nc.f64 	%fd249, [%rd58];
	abs.f64 	%fd250, %fd249;
	setp.gt.f64 	%p41, %fd250, %fd248;
	sub.f64 	%fd251, %fd248, %fd250;
	selp.f64 	%fd252, %fd449, %fd450, %p41;
	fma.rn.f64 	%fd253, %fd251, %fd252, %fd250;
	add.s32 	%r171, %r170, %r112;
	mul.wide.u32 	%rd59, %r171, 8;
	add.s64 	%rd60, %rd1, %rd59;
	ld.global.nc.f64 	%fd254, [%rd60];
	abs.f64 	%fd255, %fd254;
	setp.gt.f64 	%p42, %fd255, %fd253;
	sub.f64 	%fd256, %fd253, %fd255;
	selp.f64 	%fd257, %fd449, %fd450, %p42;
	fma.rn.f64 	%fd458, %fd256, %fd257, %fd255;
	add.s32 	%r258, %r258, 4;
$L__BB0_17:
	setp.eq.s32 	%p43, %r35, 0;
	@%p43 bra 	$L__BB0_20;
	mad.lo.s32 	%r240, %r258, %r112, %r1;
	neg.s32 	%r239, %r35;
$L__BB0_19:
	.pragma "nounroll";
	mul.wide.u32 	%rd61, %r240, 8;
	add.s64 	%rd62, %rd1, %rd61;
	ld.global.nc.f64 	%fd258, [%rd62];
	abs.f64 	%fd259, %fd258;
	setp.gt.f64 	%p44, %fd259, %fd458;
	sub.f64 	%fd260, %fd458, %fd259;
	selp.f64 	%fd261, %fd449, %fd450, %p44;
	fma.rn.f64 	%fd458, %fd260, %fd261, %fd259;
	add.s32 	%r240, %r240, %r112;
	add.s32 	%r239, %r239, 1;
	setp.ne.s32 	%p45, %r239, 0;
	@%p45 bra 	$L__BB0_19;
$L__BB0_20:
	setp.lt.s32 	%p46, %r9, 1;
	@%p46 bra 	$L__BB0_55;
	ld.param.f64 	%fd447, [limiter_kernel_param_5];
	ld.param.f64 	%fd443, [limiter_kernel_param_4];
	neg.f64 	%fd23, %fd447;
	mov.b32 	%r172, 1127219200;
	mov.b32 	%r173, -2147483648;
	mov.b64 	%fd24, {%r173, %r172};
	{
	.reg .b32 %temp; 
	mov.b64 	{%temp, %r174}, %fd443;
	}
	{
	.reg .b32 %temp; 
	mov.b64 	{%r175, %temp}, %fd443;
	}
	setp.lt.s32 	%p47, %r174, 1048576;
	mul.f64 	%fd262, %fd443, 0d4350000000000000;
	{
	.reg .b32 %temp; 
	mov.b64 	{%temp, %r176}, %fd262;
	}
	{
	.reg .b32 %temp; 
	mov.b64 	{%r177, %temp}, %fd262;
	}
	mov.f64 	%fd263, 0d4024000000000000;
	{
	.reg .b32 %temp; 
	mov.b64 	{%temp, %r44}, %fd263;
	}
	selp.f64 	%fd264, %fd262, %fd443, %p47;
	selp.b32 	%r178, %r176, %r174, %p47;
	selp.b32 	%r179, %r177, %r175, %p47;
	add.s32 	%r45, %r178, -1;
	fma.rn.f64 	%fd265, %fd264, 0d7FF0000000000000, 0d7FF0000000000000;
	{
	.reg .b32 %temp; 
	mov.b64 	{%temp, %r180}, %fd264;
	}
	and.b32  	%r181, %r180, 2147483647;
	setp.eq.s32 	%p48, %r181, 0;
	selp.f64 	%fd25, 0dFFF0000000000000, %fd265, %p48;
	selp.b32 	%r182, -1077, -1023, %p47;
	shr.u32 	%r183, %r178, 20;
	add.s32 	%r46, %r182, %r183;
	and.b32  	%r184, %r178, 1048575;
	or.b32  	%r47, %r184, 1072693248;
	mov.b64 	%fd26, {%r179, %r47};
	{
	.reg .b32 %temp; 
	mov.b64 	{%r185, %temp}, %fd26;
	}
	{
	.reg .b32 %temp; 
	mov.b64 	{%temp, %r186}, %fd26;
	}
	add.s32 	%r187, %r186, -1048576;
	mov.b64 	%fd27, {%r185, %r187};
	mad.lo.s32 	%r259, %r260, %r112, %r1;
	add.s32 	%r49, %r260, %r9;
$L__BB0_22:
	ld.param.f64 	%fd444, [limiter_kernel_param_4];
	ld.param.u64 	%rd77, [limiter_kernel_param_0];
	cvta.to.global.u64 	%rd63, %rd77;
	mul.wide.s32 	%rd64, %r259, 8;
	add.s64 	%rd65, %rd63, %rd64;
	ld.global.nc.f64 	%fd31, [%rd65];
	abs.f64 	%fd267, %fd31;
	setp.gt.f64 	%p49, %fd267, %fd458;
	sub.f64 	%fd268, %fd458, %fd267;
	selp.f64 	%fd269, %fd449, %fd450, %p49;
	fma.rn.f64 	%fd458, %fd268, %fd269, %fd267;
	setp.leu.f64 	%p50, %fd458, %fd444;
	mov.f64 	%fd466, 0d3FF0000000000000;
	@%p50 bra 	$L__BB0_38;
	{
	.reg .b32 %temp; 
	mov.b64 	{%temp, %r261}, %fd458;
	}
	{
	.reg .b32 %temp; 
	mov.b64 	{%r262, %temp}, %fd458;
	}
	setp.gt.s32 	%p51, %r261, 1048575;
	mov.b32 	%r263, -1023;
	mov.f64 	%fd461, %fd458;
	@%p51 bra 	$L__BB0_25;
	mul.f64 	%fd461, %fd458, 0d4350000000000000;
	{
	.reg .b32 %temp; 
	mov.b64 	{%temp, %r261}, %fd461;
	}
	{
	.reg .b32 %temp; 
	mov.b64 	{%r262, %temp}, %fd461;
	}
	mov.b32 	%r263, -1077;
$L__BB0_25:
	add.s32 	%r190, %r261, -1;
	setp.gt.u32 	%p52, %r190, 2146435070;
	@%p52 bra 	$L__BB0_29;
	shr.u32 	%r193, %r261, 20;
	add.s32 	%r264, %r263, %r193;
	and.b32  	%r194, %r261, 1048575;
	or.b32  	%r195, %r194, 1072693248;
	mov.b64 	%fd462, {%r262, %r195};
	setp.lt.u32 	%p54, %r195, 1073127583;
	@%p54 bra 	$L__BB0_28;
	{
	.reg .b32 %temp; 
	mov.b64 	{%r196, %temp}, %fd462;
	}
	{
	.reg .b32 %temp; 
	mov.b64 	{%temp, %r197}, %fd462;
	}
	add.s32 	%r198, %r197, -1048576;
	mov.b64 	%fd462, {%r196, %r198};
	add.s32 	%r264, %r264, 1;
$L__BB0_28:
	add.f64 	%fd271, %fd462, 0dBFF0000000000000;
	add.f64 	%fd272, %fd462, 0d3FF0000000000000;
	rcp.approx.ftz.f64 	%fd273, %fd272;
	neg.f64 	%fd274, %fd272;
	fma.rn.f64 	%fd275, %fd274, %fd273, 0d3FF0000000000000;
	fma.rn.f64 	%fd276, %fd275, %fd275, %fd275;
	fma.rn.f64 	%fd277, %fd276, %fd273, %fd273;
	mul.f64 	%fd278, %fd271, %fd277;
	fma.rn.f64 	%fd279, %fd271, %fd277, %fd278;
	mul.f64 	%fd280, %fd279, %fd279;
	fma.rn.f64 	%fd281, %fd280, 0d3EB1380B3AE80F1E, 0d3ED0EE258B7A8B04;
	fma.rn.f64 	%fd282, %fd281, %fd280, 0d3EF3B2669F02676F;
	fma.rn.f64 	%fd283, %fd282, %fd280, 0d3F1745CBA9AB0956;
	fma.rn.f64 	%fd284, %fd283, %fd280, 0d3F3C71C72D1B5154;
	fma.rn.f64 	%fd285, %fd284, %fd280, 0d3F624924923BE72D;
	fma.rn.f64 	%fd286, %fd285, %fd280, 0d3F8999999999A3C4;
	fma.rn.f64 	%fd287, %fd286, %fd280, 0d3FB5555555555554;
	sub.f64 	%fd288, %fd271, %fd279;
	add.f64 	%fd289, %fd288, %fd288;
	neg.f64 	%fd290, %fd279;
	fma.rn.f64 	%fd291, %fd290, %fd271, %fd289;
	mul.f64 	%fd292, %fd277, %fd291;
	mul.f64 	%fd293, %fd280, %fd287;
	fma.rn.f64 	%fd294, %fd293, %fd279, %fd292;
	xor.b32  	%r199, %r264, -2147483648;
	mov.b32 	%r200, 1127219200;
	mov.b64 	%fd295, {%r199, %r200};
	sub.f64 	%fd296, %fd295, %fd24;
	fma.rn.f64 	%fd297, %fd296, 0d3FE62E42FEFA39EF, %fd279;
	fma.rn.f64 	%fd298, %fd296, 0dBFE62E42FEFA39EF, %fd297;
	sub.f64 	%fd299, %fd298, %fd279;
	sub.f64 	%fd300, %fd294, %fd299;
	fma.rn.f64 	%fd301, %fd296, 0d3C7ABC9E3B39803F, %fd300;
	add.f64 	%fd463, %fd297, %fd301;
	bra.uni 	$L__BB0_30;
$L__BB0_29:
	fma.rn.f64 	%fd270, %fd461, 0d7FF0000000000000, 0d7FF0000000000000;
	{
	.reg .b32 %temp; 
	mov.b64 	{%temp, %r191}, %fd461;
	}
	and.b32  	%r192, %r191, 2147483647;
	setp.eq.s32 	%p53, %r192, 0;
	selp.f64 	%fd463, 0dFFF0000000000000, %fd270, %p53;
$L__BB0_30:
	setp.gt.u32 	%p55, %r45, 2146435070;
	mov.f64 	%fd464, %fd25;
	@%p55 bra 	$L__BB0_32;
	setp.gt.u32 	%p56, %r47, 1073127582;
	selp.f64 	%fd302, %fd27, %fd26, %p56;
	selp.u32 	%r201, 1, 0, %p56;
	add.s32 	%r202, %r46, %r201;
	add.f64 	%fd303, %fd302, 0dBFF0000000000000;
	add.f64 	%fd304, %fd302, 0d3FF0000000000000;
	rcp.approx.ftz.f64 	%fd305, %fd304;
	neg.f64 	%fd306, %fd304;
	fma.rn.f64 	%fd307, %fd306, %fd305, 0d3FF0000000000000;
	fma.rn.f64 	%fd308, %fd307, %fd307, %fd307;
	fma.rn.f64 	%fd309, %fd308, %fd305, %fd305;
	mul.f64 	%fd310, %fd303, %fd309;
	fma.rn.f64 	%fd311, %fd303, %fd309, %fd310;
	mul.f64 	%fd312, %fd311, %fd311;
	fma.rn.f64 	%fd313, %fd312, 0d3EB1380B3AE80F1E, 0d3ED0EE258B7A8B04;
	fma.rn.f64 	%fd314, %fd313, %fd312, 0d3EF3B2669F02676F;
	fma.rn.f64 	%fd315, %fd314, %fd312, 0d3F1745CBA9AB0956;
	fma.rn.f64 	%fd316, %fd315, %fd312, 0d3F3C71C72D1B5154;
	fma.rn.f64 	%fd317, %fd316, %fd312, 0d3F624924923BE72D;
	fma.rn.f64 	%fd318, %fd317, %fd312, 0d3F8999999999A3C4;
	fma.rn.f64 	%fd319, %fd318, %fd312, 0d3FB5555555555554;
	sub.f64 	%fd320, %fd303, %fd311;
	add.f64 	%fd321, %fd320, %fd320;
	neg.f64 	%fd322, %fd311;
	fma.rn.f64 	%fd323, %fd322, %fd303, %fd321;
	mul.f64 	%fd324, %fd309, %fd323;
	mul.f64 	%fd325, %fd312, %fd319;
	fma.rn.f64 	%fd326, %fd325, %fd311, %fd324;
	xor.b32  	%r203, %r202, -2147483648;
	mov.b32 	%r204, 1127219200;
	mov.b64 	%fd327, {%r203, %r204};
	sub.f64 	%fd328, %fd327, %fd24;
	fma.rn.f64 	%fd329, %fd328, 0d3FE62E42FEFA39EF, %fd311;
	fma.rn.f64 	%fd330, %fd328, 0dBFE62E42FEFA39EF, %fd329;
	sub.f64 	%fd331, %fd330, %fd311;
	sub.f64 	%fd332, %fd326, %fd331;
	fma.rn.f64 	%fd333, %fd328, 0d3C7ABC9E3B39803F, %fd332;
	add.f64 	%fd464, %fd329, %fd333;
$L__BB0_32:
	setp.lt.s32 	%p57, %r44, 0;
	mul.f64 	%fd334, %fd464, 0d3C695355BAAAFAD3;
	fma.rn.f64 	%fd335, %fd464, 0d3FDBCB7B1526E50E, %fd334;
	mul.f64 	%fd336, %fd463, 0d3C695355BAAAFAD3;
	fma.rn.f64 	%fd337, %fd463, 0d3FDBCB7B1526E50E, %fd336;
	sub.f64 	%fd338, %fd337, %fd335;
	mul.f64 	%fd339, %fd338, %fd23;
	{
	.reg .b32 %temp; 
	mov.b64 	{%temp, %r98}, %fd339;
	}
	shr.u32 	%r205, %r98, 20;
	and.b32  	%r206, %r205, 2047;
	add.s32 	%r207, %r206, -1012;
	mov.b64 	%rd66, %fd339;
	shl.b64 	%rd67, %rd66, %r207;
	setp.eq.s64 	%p58, %rd67, -9223372036854775808;
	{ // callseq 0, 0
	.param .b64 param0;
	st.param.f64 	[param0], %fd339;
	.param .b64 retval0;
	call.uni (retval0), 
	__internal_accurate_pow, 
	(
	param0
	);
	ld.param.f64 	%fd340, [retval0];
	} // callseq 0
	neg.f64 	%fd342, %fd340;
	selp.f64 	%fd343, %fd342, %fd340, %p58;
	selp.f64 	%fd344, %fd343, %fd340, %p57;
	cvt.rzi.f64.f64 	%fd345, %fd339;
	setp.neu.f64 	%p59, %fd339, %fd345;
	selp.f64 	%fd347, 0dFFF8000000000000, %fd344, %p59;
	selp.f64 	%fd465, %fd347, %fd344, %p57;
	add.f64 	%fd348, %fd339, 0d4024000000000000;
	{
	.reg .b32 %temp; 
	mov.b64 	{%temp, %r208}, %fd348;
	}
	and.b32  	%r209, %r208, 2146435072;
	setp.ne.s32 	%p60, %r209, 2146435072;
	@%p60 bra 	$L__BB0_37;
	setp.num.f64 	%p61, %fd339, %fd339;
	@%p61 bra 	$L__BB0_35;
	mov.f64 	%fd350, 0d4024000000000000;
	add.rn.f64 	%fd465, %fd350, %fd339;
	bra.uni 	$L__BB0_37;
$L__BB0_35:
	abs.f64 	%fd349, %fd339;
	setp.neu.f64 	%p62, %fd349, 0d7FF0000000000000;
	@%p62 bra 	$L__BB0_37;
	setp.lt.s32 	%p63, %r98, 0;
	selp.b32 	%r210, 0, 2146435072, %p63;
	mov.b32 	%r211, 0;
	mov.b64 	%fd465, {%r211, %r210};
$L__BB0_37:
	setp.eq.f64 	%p64, %fd339, 0d0000000000000000;
	selp.f64 	%fd466, 0d3FF0000000000000, %fd465, %p64;
$L__BB0_38:
	ld.param.f64 	%fd445, [limiter_kernel_param_4];
	setp.geu.f64 	%p65, %fd458, %fd445;
	setp.leu.f64 	%p66, %fd458, 0d0000000000000000;
	mov.f64 	%fd472, 0d3FF0000000000000;
	or.pred  	%p67, %p65, %p66;
	@%p67 bra 	$L__BB0_54;
	setp.gt.u32 	%p68, %r45, 2146435070;
	mov.f64 	%fd467, %fd25;
	@%p68 bra 	$L__BB0_41;
	setp.gt.u32 	%p69, %r47, 1073127582;
	selp.f64 	%fd352, %fd27, %fd26, %p69;
	selp.u32 	%r212, 1, 0, %p69;
	add.s32 	%r213, %r46, %r212;
	add.f64 	%fd353, %fd352, 0dBFF0000000000000;
	add.f64 	%fd354, %fd352, 0d3FF0000000000000;
	rcp.approx.ftz.f64 	%fd355, %fd354;
	neg.f64 	%fd356, %fd354;
	fma.rn.f64 	%fd357, %fd356, %fd355, 0d3FF0000000000000;
	fma.rn.f64 	%fd358, %fd357, %fd357, %fd357;
	fma.rn.f64 	%fd359, %fd358, %fd355, %fd355;
	mul.f64 	%fd360, %fd353, %fd359;
	fma.rn.f64 	%fd361, %fd353, %fd359, %fd360;
	mul.f64 	%fd362, %fd361, %fd361;
	fma.rn.f64 	%fd363, %fd362, 0d3EB1380B3AE80F1E, 0d3ED0EE258B7A8B04;
	fma.rn.f64 	%fd364, %fd363, %fd362, 0d3EF3B2669F02676F;
	fma.rn.f64 	%fd365, %fd364, %fd362, 0d3F1745CBA9AB0956;
	fma.rn.f64 	%fd366, %fd365, %fd362, 0d3F3C71C72D1B5154;
	fma.rn.f64 	%fd367, %fd366, %fd362, 0d3F624924923BE72D;
	fma.rn.f64 	%fd368, %fd367, %fd362, 0d3F8999999999A3C4;
	fma.rn.f64 	%fd369, %fd368, %fd362, 0d3FB5555555555554;
	sub.f64 	%fd370, %fd353, %fd361;
	add.f64 	%fd371, %fd370, %fd370;
	neg.f64 	%fd372, %fd361;
	fma.rn.f64 	%fd373, %fd372, %fd353, %fd371;
	mul.f64 	%fd374, %fd359, %fd373;
	mul.f64 	%fd375, %fd362, %fd369;
	fma.rn.f64 	%fd376, %fd375, %fd361, %fd374;
	xor.b32  	%r214, %r213, -2147483648;
	mov.b32 	%r215, 1127219200;
	mov.b64 	%fd377, {%r214, %r215};
	sub.f64 	%fd378, %fd377, %fd24;
	fma.rn.f64 	%fd379, %fd378, 0d3FE62E42FEFA39EF, %fd361;
	fma.rn.f64 	%fd380, %fd378, 0dBFE62E42FEFA39EF, %fd379;
	sub.f64 	%fd381, %fd380, %fd361;
	sub.f64 	%fd382, %fd376, %fd381;
	fma.rn.f64 	%fd383, %fd378, 0d3C7ABC9E3B39803F, %fd382;
	add.f64 	%fd467, %fd379, %fd383;
$L__BB0_41:
	{
	.reg .b32 %temp; 
	mov.b64 	{%temp, %r265}, %fd458;
	}
	{
	.reg .b32 %temp; 
	mov.b64 	{%r266, %temp}, %fd458;
	}
	setp.gt.s32 	%p70, %r265, 1048575;
	mov.b32 	%r267, -1023;
	mov.f64 	%fd468, %fd458;
	@%p70 bra 	$L__BB0_43;
	mul.f64 	%fd468, %fd458, 0d4350000000000000;
	{
	.reg .b32 %temp; 
	mov.b64 	{%temp, %r265}, %fd468;
	}
	{
	.reg .b32 %temp; 
	mov.b64 	{%r266, %temp}, %fd468;
	}
	mov.b32 	%r267, -1077;
$L__BB0_43:
	add.s32 	%r218, %r265, -1;
	setp.gt.u32 	%p71, %r218, 2146435070;
	@%p71 bra 	$L__BB0_47;
	shr.u32 	%r221, %r265, 20;
	add.s32 	%r268, %r267, %r221;
	and.b32  	%r222, %r265, 1048575;
	or.b32  	%r223, %r222, 1072693248;
	mov.b64 	%fd469, {%r266, %r223};
	setp.lt.u32 	%p73, %r223, 1073127583;
	@%p73 bra 	$L__BB0_46;
	{
	.reg .b32 %temp; 
	mov.b64 	{%r224, %temp}, %fd469;
	}
	{
	.reg .b32 %temp; 
	mov.b64 	{%temp, %r225}, %fd469;
	}
	add.s32 	%r226, %r225, -1048576;
	mov.b64 	%fd469, {%r224, %r226};
	add.s32 	%r268, %r268, 1;
$L__BB0_46:
	add.f64 	%fd385, %fd469, 0dBFF0000000000000;
	add.f64 	%fd386, %fd469, 0d3FF0000000000000;
	rcp.approx.ftz.f64 	%fd387, %fd386;
	neg.f64 	%fd388, %fd386;
	fma.rn.f64 	%fd389, %fd388, %fd387, 0d3FF0000000000000;
	fma.rn.f64 	%fd390, %fd389, %fd389, %fd389;
	fma.rn.f64 	%fd391, %fd390, %fd387, %fd387;
	mul.f64 	%fd392, %fd385, %fd391;
	fma.rn.f64 	%fd393, %fd385, %fd391, %fd392;
	mul.f64 	%fd394, %fd393, %fd393;
	fma.rn.f64 	%fd395, %fd394, 0d3EB1380B3AE80F1E, 0d3ED0EE258B7A8B04;
	fma.rn.f64 	%fd396, %fd395, %fd394, 0d3EF3B2669F02676F;
	fma.rn.f64 	%fd397, %fd396, %fd394, 0d3F1745CBA9AB0956;
	fma.rn.f64 	%fd398, %fd397, %fd394, 0d3F3C71C72D1B5154;
	fma.rn.f64 	%fd399, %fd398, %fd394, 0d3F624924923BE72D;
	fma.rn.f64 	%fd400, %fd399, %fd394, 0d3F8999999999A3C4;
	fma.rn.f64 	%fd401, %fd400, %fd394, 0d3FB5555555555554;
	sub.f64 	%fd402, %fd385, %fd393;
	add.f64 	%fd403, %fd402, %fd402;
	neg.f64 	%fd404, %fd393;
	fma.rn.f64 	%fd405, %fd404, %fd385, %fd403;
	mul.f64 	%fd406, %fd391, %fd405;
	mul.f64 	%fd407, %fd394, %fd401;
	fma.rn.f64 	%fd408, %fd407, %fd393, %fd406;
	xor.b32  	%r227, %r268, -2147483648;
	mov.b32 	%r228, 1127219200;
	mov.b64 	%fd409, {%r227, %r228};
	sub.f64 	%fd410, %fd409, %fd24;
	fma.rn.f64 	%fd411, %fd410, 0d3FE62E42FEFA39EF, %fd393;
	fma.rn.f64 	%fd412, %fd410, 0dBFE62E42FEFA39EF, %fd411;
	sub.f64 	%fd413, %fd412, %fd393;
	sub.f64 	%fd414, %fd408, %fd413;
	fma.rn.f64 	%fd415, %fd410, 0d3C7ABC9E3B39803F, %fd414;
	add.f64 	%fd470, %fd411, %fd415;
	bra.uni 	$L__BB0_48;
$L__BB0_47:
	fma.rn.f64 	%fd384, %fd468, 0d7FF0000000000000, 0d7FF0000000000000;
	{
	.reg .b32 %temp; 
	mov.b64 	{%temp, %r219}, %fd468;
	}
	and.b32  	%r220, %r219, 2147483647;
	setp.eq.s32 	%p72, %r220, 0;
	selp.f64 	%fd470, 0dFFF0000000000000, %fd384, %p72;
$L__BB0_48:
	ld.param.f64 	%fd448, [limiter_kernel_param_5];
	setp.lt.s32 	%p74, %r44, 0;
	mul.f64 	%fd416, %fd470, 0d3C695355BAAAFAD3;
	fma.rn.f64 	%fd417, %fd470, 0d3FDBCB7B1526E50E, %fd416;
	mul.f64 	%fd418, %fd467, 0d3C695355BAAAFAD3;
	fma.rn.f64 	%fd419, %fd467, 0d3FDBCB7B1526E50E, %fd418;
	sub.f64 	%fd420, %fd419, %fd417;
	mul.f64 	%fd421, %fd448, %fd420;
	{
	.reg .b32 %temp; 
	mov.b64 	{%temp, %r109}, %fd421;
	}
	shr.u32 	%r229, %r109, 20;
	and.b32  	%r230, %r229, 2047;
	add.s32 	%r231, %r230, -1012;
	mov.b64 	%rd69, %fd421;
	shl.b64 	%rd70, %rd69, %r231;
	setp.eq.s64 	%p75, %rd70, -9223372036854775808;
	{ // callseq 1, 0
	.param .b64 param0;
	st.param.f64 	[param0], %fd421;
	.param .b64 retval0;
	call.uni (retval0), 
	__internal_accurate_pow, 
	(
	param0
	);
	ld.param.f64 	%fd422, [retval0];
	} // callseq 1
	neg.f64 	%fd424, %fd422;
	selp.f64 	%fd425, %fd424, %fd422, %p75;
	selp.f64 	%fd426, %fd425, %fd422, %p74;
	cvt.rzi.f64.f64 	%fd427, %fd421;
	setp.neu.f64 	%p76, %fd421, %fd427;
	selp.f64 	%fd429, 0dFFF8000000000000, %fd426, %p76;
	selp.f64 	%fd471, %fd429, %fd426, %p74;
	add.f64 	%fd430, %fd421, 0d4024000000000000;
	{
	.reg .b32 %temp; 
	mov.b64 	{%temp, %r232}, %fd430;
	}
	and.b32  	%r233, %r232, 2146435072;
	setp.ne.s32 	%p77, %r233, 2146435072;
	@%p77 bra 	$L__BB0_53;
	setp.num.f64 	%p78, %fd421, %fd421;
	@%p78 bra 	$L__BB0_51;
	mov.f64 	%fd432, 0d4024000000000000;
	add.rn.f64 	%fd471, %fd432, %fd421;
	bra.uni 	$L__BB0_53;
$L__BB0_51:
	abs.f64 	%fd431, %fd421;
	setp.neu.f64 	%p79, %fd431, 0d7FF0000000000000;
	@%p79 bra 	$L__BB0_53;
	setp.lt.s32 	%p80, %r109, 0;
	selp.b32 	%r234, 0, 2146435072, %p80;
	mov.b32 	%r235, 0;
	mov.b64 	%fd471, {%r235, %r234};
$L__BB0_53:
	ld.param.f64 	%fd446, [limiter_kernel_param_4];
	setp.eq.f64 	%p81, %fd421, 0d0000000000000000;
	selp.f64 	%fd433, 0d3FF0000000000000, %fd471, %p81;
	sub.f64 	%fd434, %fd446, %fd458;
	div.rn.f64 	%fd435, %fd434, %fd446;
	max.f64 	%fd436, %fd435, 0d0000000000000000;
	min.f64 	%fd437, %fd436, 0d3FF0000000000000;
	mov.f64 	%fd438, 0d3FF0000000000000;
	sub.f64 	%fd439, %fd438, %fd446;
	mul.f64 	%fd440, %fd439, %fd437;
	fma.rn.f64 	%fd472, %fd440, %fd433, 0d3FF0000000000000;
$L__BB0_54:
	ld.param.u64 	%rd78, [limiter_kernel_param_1];
	mul.f64 	%fd441, %fd31, %fd466;
	mul.f64 	%fd442, %fd441, %fd472;
	cvta.to.global.u64 	%rd72, %rd78;
	mul.wide.s32 	%rd73, %r259, 8;
	add.s64 	%rd74, %rd72, %rd73;
	st.global.f64 	[%rd74], %fd442;
	add.s32 	%r260, %r260, 1;
	add.s32 	%r259, %r259, %r112;
	setp.lt.s32 	%p82, %r260, %r49;
	@%p82 bra 	$L__BB0_22;
$L__BB0_55:
	ret;

}
.func  (.param .b64 func_retval0) __internal_accurate_pow(
	.param .b64 __internal_accurate_pow_param_0
)
{
	.reg .pred 	%p<8>;
	.reg .b32 	%r<46>;
	.reg .b32 	%f<3>;
	.reg .b64 	%fd<109>;

	ld.param.f64 	%fd10, [__internal_accurate_pow_param_0];
	mov.f64 	%fd11, 0d4024000000000000;
	{
	.reg .b32 %temp; 
	mov.b64 	{%temp, %r8}, %fd11;
	}
	{
	.reg .b32 %temp; 
	mov.b64 	{%r9, %temp}, %fd11;
	}
	shr.u32 	%r10, %r8, 20;
	setp.lt.u32 	%p1, %r8, 1048576;
	mov.f64 	%fd12, 0d4384000000000000;
	{
	.reg .b32 %temp; 
	mov.b64 	{%temp, %r11}, %fd12;
	}
	{
	.reg .b32 %temp; 
	mov.b64 	{%r12, %temp}, %fd12;
	}
	shr.u32 	%r13, %r11, 20;
	add.s32 	%r14, %r13, -54;
	selp.b32 	%r15, %r12, %r9, %p1;
	selp.b32 	%r16, %r11, %r8, %p1;
	selp.b32 	%r1, %r14, %r10, %p1;
	add.s32 	%r45, %r1, -1023;
	and.b32  	%r17, %r16, -2146435073;
	or.b32  	%r18, %r17, 1072693248;
	mov.b64 	%fd107, {%r15, %r18};
	setp.lt.u32 	%p2, %r18, 1073127583;
	@%p2 bra 	$L__BB1_2;
	{
	.reg .b32 %temp; 
	mov.b64 	{%r19, %temp}, %fd107;
	}
	{
	.reg .b32 %temp; 
	mov.b64 	{%temp, %r20}, %fd107;
	}
	add.s32 	%r21, %r20, -1048576;
	mov.b64 	%fd107, {%r19, %r21};
	add.s32 	%r45, %r1, -1022;
$L__BB1_2:
	add.f64 	%fd13, %fd107, 0dBFF0000000000000;
	add.f64 	%fd14, %fd107, 0d3FF0000000000000;
	rcp.approx.ftz.f64 	%fd15, %fd14;
	neg.f64 	%fd16, %fd14;
	fma.rn.f64 	%fd17, %fd16, %fd15, 0d3FF0000000000000;
	fma.rn.f64 	%fd18, %fd17, %fd17, %fd17;
	fma.rn.f64 	%fd19, %fd18, %fd15, %fd15;
	mul.f64 	%fd20, %fd13, %fd19;
	fma.rn.f64 	%fd21, %fd13, %fd19, %fd20;
	mul.f64 	%fd22, %fd21, %fd21;
	fma.rn.f64 	%fd23, %fd22, 0d3EB0F5FF7D2CAFE2, 0d3ED0F5D241AD3B5A;
	fma.rn.f64 	%fd24, %fd23, %fd22, 0d3EF3B20A75488A3F;
	fma.rn.f64 	%fd25, %fd24, %fd22, 0d3F1745CDE4FAECD5;
	fma.rn.f64 	%fd26, %fd25, %fd22, 0d3F3C71C7258A578B;
	fma.rn.f64 	%fd27, %fd26, %fd22, 0d3F6249249242B910;
	fma.rn.f64 	%fd28, %fd27, %fd22, 0d3F89999999999DFB;
	sub.f64 	%fd29, %fd13, %fd21;
	add.f64 	%fd30, %fd29, %fd29;
	neg.f64 	%fd31, %fd21;
	fma.rn.f64 	%fd32, %fd31, %fd13, %fd30;
	mul.f64 	%fd33, %fd19, %fd32;
	fma.rn.f64 	%fd34, %fd22, %fd28, 0d3FB5555555555555;
	mov.f64 	%fd35, 0d3FB5555555555555;
	sub.f64 	%fd36, %fd35, %fd34;
	fma.rn.f64 	%fd37, %fd22, %fd28, %fd36;
	add.f64 	%fd38, %fd37, 0dBC46A4CB00B9E7B0;
	add.f64 	%fd39, %fd34, %fd38;
	sub.f64 	%fd40, %fd34, %fd39;
	add.f64 	%fd41, %fd38, %fd40;
	mul.rn.f64 	%fd42, %fd21, %fd21;
	neg.f64 	%fd43, %fd42;
	fma.rn.f64 	%fd44, %fd21, %fd21, %fd43;
	{
	.reg .b32 %temp; 
	mov.b64 	{%r22, %temp}, %fd33;
	}
	{
	.reg .b32 %temp; 
	mov.b64 	{%temp, %r23}, %fd33;
	}
	add.s32 	%r24, %r23, 1048576;
	mov.b64 	%fd45, {%r22, %r24};
	fma.rn.f64 	%fd46, %fd21, %fd45, %fd44;
	mul.rn.f64 	%fd47, %fd42, %fd21;
	neg.f64 	%fd48, %fd47;
	fma.rn.f64 	%fd49, %fd42, %fd21, %fd48;
	fma.rn.f64 	%fd50, %fd42, %fd33, %fd49;
	fma.rn.f64 	%fd51, %fd46, %fd21, %fd50;
	mul.rn.f64 	%fd52, %fd39, %fd47;
	neg.f64 	%fd53, %fd52;
	fma.rn.f64 	%fd54, %fd39, %fd47, %fd53;
	fma.rn.f64 	%fd55, %fd39, %fd51, %fd54;
	fma.rn.f64 	%fd56, %fd41, %fd47, %fd55;
	add.f64 	%fd57, %fd52, %fd56;
	sub.f64 	%fd58, %fd52, %fd57;
	add.f64 	%fd59, %fd56, %fd58;
	add.f64 	%fd60, %fd21, %fd57;
	sub.f64 	%fd61, %fd21, %fd60;
	add.f64 	%fd62, %fd57, %fd61;
	add.f64 	%fd63, %fd59, %fd62;
	add.f64 	%fd64, %fd33, %fd63;
	add.f64 	%fd65, %fd60, %fd64;
	sub.f64 	%fd66, %fd60, %fd65;
	add.f64 	%fd67, %fd64, %fd66;
	xor.b32  	%r25, %r45, -2147483648;
	mov.b32 	%r26, 1127219200;
	mov.b64 	%fd68, {%r25, %r26};
	mov.b32 	%r27, -2147483648;
	mov.b64 	%fd69, {%r27, %r26};
	sub.f64 	%fd70, %fd68, %fd69;
	fma.rn.f64 	%fd71, %fd70, 0d3FE62E42FEFA39EF, %fd65;
	fma.rn.f64 	%fd72, %fd70, 0dBFE62E42FEFA39EF, %fd71;
	sub.f64 	%fd73, %fd72, %fd65;
	sub.f64 	%fd74, %fd67, %fd73;
	fma.rn.f64 	%fd75, %fd70, 0d3C7ABC9E3B39803F, %fd74;
	add.f64 	%fd76, %fd71, %fd75;
	sub.f64 	%fd77, %fd71, %fd76;
	add.f64 	%fd78, %fd75, %fd77;
	{
	.reg .b32 %temp; 
	mov.b64 	{%temp, %r28}, %fd10;
	}
	{
	.reg .b32 %temp; 
	mov.b64 	{%r29, %temp}, %fd10;
	}
	shl.b32 	%r30, %r28, 1;
	setp.gt.u32 	%p3, %r30, -33554433;
	and.b32  	%r31, %r28, -15728641;
	selp.b32 	%r32, %r31, %r28, %p3;
	mov.b64 	%fd79, {%r29, %r32};
	mul.rn.f64 	%fd80, %fd76, %fd79;
	neg.f64 	%fd81, %fd80;
	fma.rn.f64 	%fd82, %fd76, %fd79, %fd81;
	fma.rn.f64 	%fd83, %fd78, %fd79, %fd82;
	add.f64 	%fd4, %fd80, %fd83;
	sub.f64 	%fd84, %fd80, %fd4;
	add.f64 	%fd5, %fd83, %fd84;
	fma.rn.f64 	%fd85, %fd4, 0d3FF71547652B82FE, 0d4338000000000000;
	{
	.reg .b32 %temp; 
	mov.b64 	{%r5, %temp}, %fd85;
	}
	mov.f64 	%fd86, 0dC338000000000000;
	add.rn.f64 	%fd87, %fd85, %fd86;
	fma.rn.f64 	%fd88, %fd87, 0dBFE62E42FEFA39EF, %fd4;
	fma.rn.f64 	%fd89, %fd87, 0dBC7ABC9E3B39803F, %fd88;
	fma.rn.f64 	%fd90, %fd89, 0d3E5ADE1569CE2BDF, 0d3E928AF3FCA213EA;
	fma.rn.f64 	%fd91, %fd90, %fd89, 0d3EC71DEE62401315;
	fma.rn.f64 	%fd92, %fd91, %fd89, 0d3EFA01997C89EB71;
	fma.rn.f64 	%fd93, %fd92, %fd89, 0d3F2A01A014761F65;
	fma.rn.f64 	%fd94, %fd93, %fd89, 0d3F56C16C1852B7AF;
	fma.rn.f64 	%fd95, %fd94, %fd89, 0d3F81111111122322;
	fma.rn.f64 	%fd96, %fd95, %fd89, 0d3FA55555555502A1;
	fma.rn.f64 	%fd97, %fd96, %fd89, 0d3FC5555555555511;
	fma.rn.f64 	%fd98, %fd97, %fd89, 0d3FE000000000000B;
	fma.rn.f64 	%fd99, %fd98, %fd89, 0d3FF0000000000000;
	fma.rn.f64 	%fd100, %fd99, %fd89, 0d3FF0000000000000;
	{
	.reg .b32 %temp; 
	mov.b64 	{%r6, %temp}, %fd100;
	}
	{
	.reg .b32 %temp; 
	mov.b64 	{%temp, %r7}, %fd100;
	}
	shl.b32 	%r33, %r5, 20;
	add.s32 	%r34, %r33, %r7;
	mov.b64 	%fd108, {%r6, %r34};
	{
	.reg .b32 %temp; 
	mov.b64 	{%temp, %r35}, %fd4;
	}
	mov.b32 	%f2, %r35;
	abs.f32 	%f1, %f2;
	setp.lt.f32 	%p4, %f1, 0f4086232B;
	@%p4 bra 	$L__BB1_5;
	setp.lt.f64 	%p5, %fd4, 0d0000000000000000;
	add.f64 	%fd101, %fd4, 0d7FF0000000000000;
	selp.f64 	%fd108, 0d0000000000000000, %fd101, %p5;
	setp.geu.f32 	%p6, %f1, 0f40874800;
	@%p6 bra 	$L__BB1_5;
	shr.u32 	%r36, %r5, 31;
	add.s32 	%r37, %r5, %r36;
	shr.s32 	%r38, %r37, 1;
	shl.b32 	%r39, %r38, 20;
	add.s32 	%r40, %r7, %r39;
	mov.b64 	%fd102, {%r6, %r40};
	sub.s32 	%r41, %r5, %r38;
	shl.b32 	%r42, %r41, 20;
	add.s32 	%r43, %r42, 1072693248;
	mov.b32 	%r44, 0;
	mov.b64 	%fd103, {%r44, %r43};
	mul.f64 	%fd108, %fd103, %fd102;
$L__BB1_5:
	abs.f64 	%fd104, %fd108;
	setp.eq.f64 	%p7, %fd104, 0d7FF0000000000000;
	fma.rn.f64 	%fd105, %fd108, %fd5, %fd108;
	selp.f64 	%fd106, %fd108, %fd105, %p7;
	st.param.f64 	[func_retval0], %fd106;
	ret;

}


// ===== COMPILED SASS (sm_100) =====

	.target	sm_100

	.elftype	@"ET_EXEC"


//--------------------- .note.nv.tkinfo           --------------------------
	.section	.note.nv.tkinfo,"",@"SHT_NOTE"
	.sectionflags	@"SHF_NOTE_NV_TKINFO"
	.tkinfo
        /*0018*/ 	.word	0x00000002
        /*0030*/ 	.string	""
        /*0030*/ 	.string	"ptxas"
        /*0030*/ 	.string	"Cuda compilation tools, release 13.0, V13.0.88"
        /*0030*/ 	.string	"Build cuda_13.0.r13.0/compiler.36424714_0"
        /*0030*/ 	.string	"-arch sm_100 -m 64 "



//--------------------- .note.nv.cuinfo           --------------------------
	.section	.note.nv.cuinfo,"",@"SHT_NOTE"
	.sectionflags	@"SHF_NOTE_NV_CUINFO"
        /*0018*/ 	.short	0x0002
        /*001a*/ 	.short	0x0064
        /*001c*/ 	.short	0x0082
	.zero		2


//--------------------- .nv.info                  --------------------------
	.section	.nv.info,"",@"SHT_CUDA_INFO"
	.align	4


	//----- nvinfo : EIATTR_REGCOUNT
	.align		4
        /*0000*/ 	.byte	0x04, 0x2f
        /*0002*/ 	.short	(.L_1 - .L_0)
	.align		4
.L_0:
        /*0004*/ 	.word	index@(limiter_kernel)
        /*0008*/ 	.word	0x00000027


	//----- nvinfo : EIATTR_FRAME_SIZE
	.align		4
.L_1:
        /*000c*/ 	.byte	0x04, 0x11
        /*000e*/ 	.short	(.L_3 - .L_2)
	.align		4
.L_2:
        /*0010*/ 	.word	index@($limiter_kernel$__internal_accurate_pow)
        /*0014*/ 	.word	0x00000000


	//----- nvinfo : EIATTR_FRAME_SIZE
	.align		4
.L_3:
        /*0018*/ 	.byte	0x04, 0x11
        /*001a*/ 	.short	(.L_5 - .L_4)
	.align		4
.L_4:
        /*001c*/ 	.word	index@($__internal_1_$__cuda_sm20_div_rn_f64_full)
        /*0020*/ 	.word	0x00000000


	//----- nvinfo : EIATTR_FRAME_SIZE
	.align		4
.L_5:
        /*0024*/ 	.byte	0x04, 0x11
        /*0026*/ 	.short	(.L_7 - .L_6)
	.align		4
.L_6:
        /*0028*/ 	.word	index@($__internal_0_$__cuda_sm20_dblrcp_rn_slowpath_v3)
        /*002c*/ 	.word	0x00000000


	//----- nvinfo : EIATTR_FRAME_SIZE
	.align		4
.L_7:
        /*0030*/ 	.byte	0x04, 0x11
        /*0032*/ 	.short	(.L_9 - .L_8)
	.align		4
.L_8:
        /*0034*/ 	.word	index@(limiter_kernel)
        /*0038*/ 	.word	0x00000000


	//----- nvinfo : EIATTR_MIN_STACK_SIZE
	.align		4
.L_9:
        /*003c*/ 	.byte	0x04, 0x12
        /*003e*/ 	.short	(.L_11 - .L_10)
	.align		4
.L_10:
        /*0040*/ 	.word	index@(limiter_kernel)
        /*0044*/ 	.word	0x00000000
.L_11:


//--------------------- .nv.compat                --------------------------
	.section	.nv.compat,"",@"SHT_CUDA_COMPAT_INFO"
	.align	4
        /*0000*/ 	.byte	0x02, 0x09, 0x00, 0x00, 0x02, 0x02, 0x01, 0x00, 0x02, 0x05, 0x05, 0x00, 0x03, 0x07, 0x01, 0x01
        /*0010*/ 	.byte	0x02, 0x03, 0x00, 0x00, 0x02, 0x06, 0x01, 0x00, 0x04, 0x0b, 0x08, 0x00, 0x01, 0x00, 0x00, 0x00
        /*0020*/ 	.byte	0x00, 0x00, 0x00, 0x00


//--------------------- .nv.info.limiter_kernel   --------------------------
	.section	.nv.info.limiter_kernel,"",@"SHT_CUDA_INFO"
	.sectionflags	@""
	.align	4


	//----- nvinfo : EIATTR_CUDA_API_VERSION
	.align		4
        /*0000*/ 	.byte	0x04, 0x37
        /*0002*/ 	.short	(.L_13 - .L_12)
.L_12:
        /*0004*/ 	.word	0x00000082


	//----- nvinfo : EIATTR_KPARAM_INFO
	.align		4
.L_13:
        /*0008*/ 	.byte	0x04, 0x17
        /*000a*/ 	.short	(.L_15 - .L_14)
.L_14:
        /*000c*/ 	.word	0x00000000
        /*0010*/ 	.short	0x0008
        /*0012*/ 	.short	0x0038
        /*0014*/ 	.byte	0x00, 0xf0, 0x21, 0x00


	//----- nvinfo : EIATTR_KPARAM_INFO
	.align		4
.L_15:
        /*0018*/ 	.byte	0x04, 0x17
        /*001a*/ 	.short	(.L_17 - .L_16)
.L_16:
        /*001c*/ 	.word	0x00000000
        /*0020*/ 	.short	0x0007
        /*0022*/ 	.short	0x0030
        /*0024*/ 	.byte	0x00, 0xf0, 0x21, 0x00


	//----- nvinfo : EIATTR_KPARAM_INFO
	.align		4
.L_17:
        /*0028*/ 	.byte	0x04, 0x17
        /*002a*/ 	.short	(.L_19 - .L_18)
.L_18:
        /*002c*/ 	.word	0x00000000
        /*0030*/ 	.short	0x0006
        /*0032*/ 	.short	0x0028
        /*0034*/ 	.byte	0x00, 0xf0, 0x21, 0x00


	//----- nvinfo : EIATTR_KPARAM_INFO
	.align		4
.L_19:
        /*0038*/ 	.byte	0x04, 0x17
        /*003a*/ 	.short	(.L_21 - .L_20)
.L_20:
        /*003c*/ 	.word	0x00000000
        /*0040*/ 	.short	0x0005
        /*0042*/ 	.short	0x0020
        /*0044*/ 	.byte	0x00, 0xf0, 0x21, 0x00


	//----- nvinfo : EIATTR_KPARAM_INFO
	.align		4
.L_21:
        /*0048*/ 	.byte	0x04, 0x17
        /*004a*/ 	.short	(.L_23 - .L_22)
.L_22:
        /*004c*/ 	.word	0x00000000
        /*0050*/ 	.short	0x0004
        /*0052*/ 	.short	0x0018
        /*0054*/ 	.byte	0x00, 0xf0, 0x21, 0x00


	//----- nvinfo : EIATTR_KPARAM_INFO
	.align		4
.L_23:
        /*0058*/ 	.byte	0x04, 0x17
        /*005a*/ 	.short	(.L_25 - .L_24)
.L_24:
        /*005c*/ 	.word	0x00000000
        /*0060*/ 	.short	0x0003
        /*0062*/ 	.short	0x0014
        /*0064*/ 	.byte	0x00, 0xf0, 0x11, 0x00


	//----- nvinfo : EIATTR_KPARAM_INFO
	.align		4
.L_25:
        /*0068*/ 	.byte	0x04, 0x17
        /*006a*/ 	.short	(.L_27 - .L_26)
.L_26:
        /*006c*/ 	.word	0x00000000
        /*0070*/ 	.short	0x0002
        /*0072*/ 	.short	0x0010
        /*0074*/ 	.byte	0x00, 0xf0, 0x11, 0x00


	//----- nvinfo : EIATTR_KPARAM_INFO
	.align		4
.L_27:
        /*0078*/ 	.byte	0x04, 0x17
        /*007a*/ 	.short	(.L_29 - .L_28)
.L_28:
        /*007c*/ 	.word	0x00000000
        /*0080*/ 	.short	0x0001
        /*0082*/ 	.short	0x0008
        /*0084*/ 	.byte	0x00, 0xf5, 0x21, 0x00


	//----- nvinfo : EIATTR_KPARAM_INFO
	.align		4
.L_29:
        /*0088*/ 	.byte	0x04, 0x17
        /*008a*/ 	.short	(.L_31 - .L_30)
.L_30:
        /*008c*/ 	.word	0x00000000
        /*0090*/ 	.short	0x0000
        /*0092*/ 	.short	0x0000
        /*0094*/ 	.byte	0x00, 0xf5, 0x21, 0x00


	//----- nvinfo : EIATTR_SPARSE_MMA_MASK
	.align		4
.L_31:
        /*0098*/ 	.byte	0x03, 0x50
        /*009a*/ 	.short	0x0000


	//----- nvinfo : EIATTR_MAXREG_COUNT
	.align		4
        /*009c*/ 	.byte	0x03, 0x1b
        /*009e*/ 	.short	0x00ff


	//----- nvinfo : EIATTR_MERCURY_ISA_VERSION
	.align		4
        /*00a0*/ 	.byte	0x03, 0x5f
        /*00a2*/ 	.short	0x0101


	//----- nvinfo : EIATTR_VRC_CTA_INIT_COUNT
	.align		4
        /*00a4*/ 	.byte	0x02, 0x4a
	.zero		1
	.zero		1


	//----- nvinfo : EIATTR_EXIT_INSTR_OFFSETS
	.align		4
        /*00a8*/ 	.byte	0x04, 0x1c
        /*00aa*/ 	.short	(.L_33 - .L_32)


	//   ....[0]....
.L_32:
        /*00ac*/ 	.word	0x00000040


	//   ....[1]....
        /*00b0*/ 	.word	0x000020b0


	//   ....[2]....
        /*00b4*/ 	.word	0x00003e60


	//----- nvinfo : EIATTR_CRS_STACK_SIZE
	.align		4
.L_33:
        /*00b8*/ 	.byte	0x04, 0x1e
        /*00ba*/ 	.short	(.L_35 - .L_34)
.L_34:
        /*00bc*/ 	.word	0x00000000


	//----- nvinfo : EIATTR_CBANK_PARAM_SIZE
	.align		4
.L_35:
        /*00c0*/ 	.byte	0x03, 0x19
        /*00c2*/ 	.short	0x0040


	//----- nvinfo : EIATTR_PARAM_CBANK
	.align		4
        /*00c4*/ 	.byte	0x04, 0x0a
        /*00c6*/ 	.short	(.L_37 - .L_36)
	.align		4
.L_36:
        /*00c8*/ 	.word	index@(.nv.constant0.limiter_kernel)
        /*00cc*/ 	.short	0x0380
        /*00ce*/ 	.short	0x0040


	//----- nvinfo : EIATTR_SW_WAR
	.align		4
.L_37:
        /*00d0*/ 	.byte	0x04, 0x36
        /*00d2*/ 	.short	(.L_39 - .L_38)
.L_38:
        /*00d4*/ 	.word	0x00000008
.L_39:


//--------------------- .nv.callgraph             --------------------------
	.section	.nv.callgraph,"",@"SHT_CUDA_CALLGRAPH"
	.align	4
	.sectionentsize	8
	.align		4
        /*0000*/ 	.word	0x00000000
	.align		4
        /*0004*/ 	.word	0xffffffff
	.align		4
        /*0008*/ 	.word	0x00000000
	.align		4
        /*000c*/ 	.word	0xfffffffe
	.align		4
        /*0010*/ 	.word	0x00000000
	.align		4
        /*0014*/ 	.word	0xfffffffd
	.align		4
        /*0018*/ 	.word	0x00000000
	.align		4
        /*001c*/ 	.word	0xfffffffc


//--------------------- .text.limiter_kernel      --------------------------
	.section	.text.limiter_kernel,"ax",@progbits
	.align	128
        .global         limiter_kernel
        .type           limiter_kernel,@function
        .size           limiter_kernel,(.L_x_48 - limiter_kernel)
        .other          limiter_kernel,@"STO_CUDA_ENTRY STV_DEFAULT"
limiter_kernel:
.text.limiter_kernel:
[----:B------:R-:W-:Y:S08]  /*0000*/  LDC R1, c[0x0][0x37c] ;  /* 0x0000df00ff017b82 */ /* 0x000ff00000000800 */
[----:B------:R-:W0:Y:S08]  /*0010*/  S2UR UR9, SR_CTAID.X ;  /* 0x00000000000979c3 */ /* 0x000e300000002500 */
[----:B------:R-:W0:Y:S02]  /*0020*/  LDC R0, c[0x0][0x390] ;  /* 0x0000e400ff007b82 */ /* 0x000e240000000800 */
[----:B0-----:R-:W-:-:S13]  /*0030*/  ISETP.LE.AND P0, PT, R0, UR9, PT ;  /* 0x0000000900007c0c */ /* 0x001fda000bf03270 */
[----:B------:R-:W-:Y:S05]  /*0040*/  @P0 EXIT ;  /* 0x000000000000094d */ /* 0x000fea0003800000 */
[----:B------:R-:W0:Y:S01]  /*0050*/  LDCU.64 UR4, c[0x0][0x3b0] ;  /* 0x00007600ff0477ac */ /* 0x000e220008000a00 */
[----:B------:R-:W-:Y:S02]  /*0060*/  IMAD.MOV.U32 R2, RZ, RZ, -0x2d0e5604 ;  /* 0xd2f1a9fcff027424 */ /* 0x000fe400078e00ff */
[----:B------:R-:W-:Y:S01]  /*0070*/  IMAD.MOV.U32 R3, RZ, RZ, 0x3f50624d ;  /* 0x3f50624dff037424 */ /* 0x000fe200078e00ff */
[----:B------:R-:W1:Y:S05]  /*0080*/  LDCU.64 UR6, c[0x0][0x3a8] ;  /* 0x00007500ff0677ac */ /* 0x000e6a0008000a00 */
[----:B0-----:R-:W-:-:S08]  /*0090*/  DMUL R2, R2, UR4 ;  /* 0x0000000402027c28 */ /* 0x001fd00008000000 */
[----:B-1----:R-:W-:-:S06]  /*00a0*/  DMUL R4, R2, UR6 ;  /* 0x0000000602047c28 */ /* 0x002fcc0008000000 */
[----:B------:R-:W0:Y:S04]  /*00b0*/  MUFU.RCP64H R3, R5 ;  /* 0x0000000500037308 */ /* 0x000e280000001800 */
[----:B------:R-:W-:-:S05]  /*00c0*/  VIADD R2, R5, 0x300402 ;  /* 0x0030040205027836 */ /* 0x000fca0000000000 */
[----:B------:R-:W-:Y:S01]  /*00d0*/  FSETP.GEU.AND P0, PT, |R2|, 5.8789094863358348022e-39, PT ;  /* 0x004004020200780b */ /* 0x000fe20003f0e200 */
[----:B0-----:R-:W-:-:S08]  /*00e0*/  DFMA R6, -R4, R2, 1 ;  /* 0x3ff000000406742b */ /* 0x001fd00000000102 */
[----:B------:R-:W-:-:S08]  /*00f0*/  DFMA R6, R6, R6, R6 ;  /* 0x000000060606722b */ /* 0x000fd00000000006 */
[----:B------:R-:W-:-:S08]  /*0100*/  DFMA R6, R2, R6, R2 ;  /* 0x000000060206722b */ /* 0x000fd00000000002 */
[----:B------:R-:W-:-:S08]  /*0110*/  DFMA R8, -R4, R6, 1 ;  /* 0x3ff000000408742b */ /* 0x000fd00000000106 */
[----:B------:R-:W-:Y:S01]  /*0120*/  DFMA R2, R6, R8, R6 ;  /* 0x000000080602722b */ /* 0x000fe20000000006 */
[----:B------:R-:W-:Y:S10]  /*0130*/  @P0 BRA `(.L_x_0) ;  /* 0x0000000000200947 */ /* 0x000ff40003800000 */
[----:B------:R-:W-:Y:S01]  /*0140*/  LOP3.LUT R0, R5, 0x7fffffff, RZ, 0xc0, !PT ;  /* 0x7fffffff05007812 */ /* 0x000fe200078ec0ff */
[----:B------:R-:W-:Y:S02]  /*0150*/  IMAD.MOV.U32 R10, RZ, RZ, R4 ;  /* 0x000000ffff0a7224 */ /* 0x000fe400078e0004 */
[----:B------:R-:W-:Y:S02]  /*0160*/  IMAD.MOV.U32 R11, RZ, RZ, R5 ;  /* 0x000000ffff0b7224 */ /* 0x000fe400078e0005 */
[----:B------:R-:W-:Y:S01]  /*0170*/  VIADD R9, R0, 0xfff00000 ;  /* 0xfff0000000097836 */ /* 0x000fe20000000000 */
[----:B------:R-:W-:-:S07]  /*0180*/  MOV R0, 0x1a0 ;  /* 0x000001a000007802 */ /* 0x000fce0000000f00 */
[----:B------:R-:W-:Y:S05]  /*0190*/  CALL.REL.NOINC `($__internal_0_$__cuda_sm20_dblrcp_rn_slowpath_v3) ;  /* 0x0000003c00347944 */ /* 0x000fea0003c00000 */
[----:B------:R-:W-:Y:S01]  /*01a0*/  MOV R2, R8 ;  /* 0x0000000800027202 */ /* 0x000fe20000000f00 */
[----:B------:R-:W-:-:S07]  /*01b0*/  IMAD.MOV.U32 R3, RZ, RZ, R9 ;  /* 0x000000ffff037224 */ /* 0x000fce00078e0009 */
.L_x_0:
[----:B------:R-:W-:Y:S01]  /*01c0*/  IMAD.MOV.U32 R6, RZ, RZ, 0x652b82fe ;  /* 0x652b82feff067424 */ /* 0x000fe200078e00ff */
[----:B------:R-:W-:Y:S01]  /*01d0*/  UMOV UR4, 0xfefa39ef ;  /* 0xfefa39ef00047882 */ /* 0x000fe20000000000 */
[----:B------:R-:W-:Y:S01]  /*01e0*/  IMAD.MOV.U32 R7, RZ, RZ, 0x3ff71547 ;  /* 0x3ff71547ff077424 */ /* 0x000fe200078e00ff */
[----:B------:R-:W-:Y:S01]  /*01f0*/  UMOV UR5, 0x3fe62e42 ;  /* 0x3fe62e4200057882 */ /* 0x000fe20000000000 */
[----:B------:R-:W0:Y:S01]  /*0200*/  LDCU.64 UR6, c[0x0][0x3b8] ;  /* 0x00007700ff0677ac */ /* 0x000e220008000a00 */
[----:B------:R-:W-:Y:S01]  /*0210*/  IMAD.MOV.U32 R12, RZ, RZ, -0x2d0e5604 ;  /* 0xd2f1a9fcff0c7424 */ /* 0x000fe200078e00ff */
[----:B------:R-:W-:Y:S01]  /*0220*/  MOV R13, 0x3f50624d ;  /* 0x3f50624d000d7802 */ /* 0x000fe20000000f00 */
[----:B------:R-:W-:Y:S01]  /*0230*/  DADD R16, -RZ, -R2 ;  /* 0x00000000ff107229 */ /* 0x000fe20000000902 */
[----:B------:R-:W1:Y:S01]  /*0240*/  LDCU.64 UR10, c[0x0][0x3a8] ;  /* 0x00007500ff0a77ac */ /* 0x000e620008000a00 */
[----:B------:R-:W-:-:S08]  /*0250*/  DFMA R6, -R2, R6, 6.75539944105574400000e+15 ;  /* 0x433800000206742b */ /* 0x000fd00000000106 */
[----:B------:R-:W-:Y:S01]  /*0260*/  DADD R8, R6, -6.75539944105574400000e+15 ;  /* 0xc338000006087429 */ /* 0x000fe20000000000 */
[----:B------:R-:W-:Y:S01]  /*0270*/  FSETP.GEU.AND P0, PT, |R17|, 4.1917929649353027344, PT ;  /* 0x4086232b1100780b */ /* 0x000fe20003f0e200 */
[----:B0-----:R-:W-:-:S06]  /*0280*/  DMUL R12, R12, UR6 ;  /* 0x000000060c0c7c28 */ /* 0x001fcc0008000000 */
[----:B------:R-:W-:Y:S01]  /*0290*/  DFMA R4, R8, -UR4, -R2 ;  /* 0x8000000408047c2b */ /* 0x000fe20008000802 */
[----:B------:R-:W-:Y:S01]  /*02a0*/  UMOV UR4, 0x3b39803f ;  /* 0x3b39803f00047882 */ /* 0x000fe20000000000 */
[----:B------:R-:W-:-:S06]  /*02b0*/  UMOV UR5, 0x3c7abc9e ;  /* 0x3c7abc9e00057882 */ /* 0x000fcc0000000000 */
[----:B------:R-:W-:Y:S01]  /*02c0*/  DFMA R8, R8, -UR4, R4 ;  /* 0x8000000408087c2b */ /* 0x000fe20008000004 */
[----:B------:R-:W-:Y:S01]  /*02d0*/  UMOV UR4, 0x69ce2bdf ;  /* 0x69ce2bdf00047882 */ /* 0x000fe20000000000 */
[----:B------:R-:W-:Y:S01]  /*02e0*/  IMAD.MOV.U32 R4, RZ, RZ, -0x35dec16 ;  /* 0xfca213eaff047424 */ /* 0x000fe200078e00ff */
[----:B------:R-:W-:Y:S01]  /*02f0*/  UMOV UR5, 0x3e5ade15 ;  /* 0x3e5ade1500057882 */ /* 0x000fe20000000000 */
[----:B------:R-:W-:-:S06]  /*0300*/  IMAD.MOV.U32 R5, RZ, RZ, 0x3e928af3 ;  /* 0x3e928af3ff057424 */ /* 0x000fcc00078e00ff */
[----:B------:R-:W-:Y:S01]  /*0310*/  DFMA R4, R8, UR4, R4 ;  /* 0x0000000408047c2b */ /* 0x000fe20008000004 */
[----:B------:R-:W-:Y:S01]  /*0320*/  UMOV UR4, 0x62401315 ;  /* 0x6240131500047882 */ /* 0x000fe20000000000 */
[----:B------:R-:W-:-:S06]  /*0330*/  UMOV UR5, 0x3ec71dee ;  /* 0x3ec71dee00057882 */ /* 0x000fcc0000000000 */
[----:B------:R-:W-:Y:S01]  /*0340*/  DFMA R4, R8, R4, UR4 ;  /* 0x0000000408047e2b */ /* 0x000fe20008000004 */
        /* <DEDUP_REMOVED lines=10> */
[----:B-1----:R-:W-:Y:S01]  /*03f0*/  DMUL R4, R12, UR10 ;  /* 0x0000000a0c047c28 */ /* 0x002fe20008000000 */
[----:B------:R-:W-:-:S05]  /*0400*/  UMOV UR5, 0x3f811111 ;  /* 0x3f81111100057882 */ /* 0x000fca0000000000 */
[----:B------:R-:W-:Y:S01]  /*0410*/  DFMA R10, R8, R10, UR4 ;  /* 0x00000004080a7e2b */ /* 0x000fe2000800000a */
[----:B------:R-:W0:Y:S01]  /*0420*/  MUFU.RCP64H R13, R5 ;  /* 0x00000005000d7308 */ /* 0x000e220000001800 */
[----:B------:R-:W-:Y:S01]  /*0430*/  UMOV UR4, 0x555502a1 ;  /* 0x555502a100047882 */ /* 0x000fe20000000000 */
[----:B------:R-:W-:Y:S01]  /*0440*/  UMOV UR5, 0x3fa55555 ;  /* 0x3fa5555500057882 */ /* 0x000fe20000000000 */
[----:B------:R-:W-:-:S04]  /*0450*/  VIADD R12, R5, 0x300402 ;  /* 0x00300402050c7836 */ /* 0x000fc80000000000 */
[----:B------:R-:W-:Y:S01]  /*0460*/  DFMA R10, R8, R10, UR4 ;  /* 0x00000004080a7e2b */ /* 0x000fe2000800000a */
[----:B------:R-:W-:Y:S01]  /*0470*/  UMOV UR4, 0x55555511 ;  /* 0x5555551100047882 */ /* 0x000fe20000000000 */
[----:B------:R-:W-:Y:S01]  /*0480*/  UMOV UR5, 0x3fc55555 ;  /* 0x3fc5555500057882 */ /* 0x000fe20000000000 */
[----:B------:R-:W-:-:S05]  /*0490*/  FSETP.GEU.AND P2, PT, |R12|, 5.8789094863358348022e-39, PT ;  /* 0x004004020c00780b */ /* 0x000fca0003f4e200 */
[----:B------:R-:W-:Y:S01]  /*04a0*/  DFMA R10, R8, R10, UR4 ;  /* 0x00000004080a7e2b */ /* 0x000fe2000800000a */
[----:B------:R-:W-:Y:S01]  /*04b0*/  UMOV UR4, 0xb ;  /* 0x0000000b00047882 */ /* 0x000fe20000000000 */
[----:B0-----:R-:W-:Y:S01]  /*04c0*/  DFMA R14, -R4, R12, 1 ;  /* 0x3ff00000040e742b */ /* 0x001fe2000000010c */
[----:B------:R-:W-:-:S05]  /*04d0*/  UMOV UR5, 0x3fe00000 ;  /* 0x3fe0000000057882 */ /* 0x000fca0000000000 */
[----:B------:R-:W-:Y:S02]  /*04e0*/  DFMA R10, R8, R10, UR4 ;  /* 0x00000004080a7e2b */ /* 0x000fe4000800000a */
[----:B------:R-:W-:-:S06]  /*04f0*/  DFMA R14, R14, R14, R14 ;  /* 0x0000000e0e0e722b */ /* 0x000fcc000000000e */
[----:B------:R-:W-:Y:S02]  /*0500*/  DFMA R10, R8, R10, 1 ;  /* 0x3ff00000080a742b */ /* 0x000fe4000000000a */
[----:B------:R-:W-:-:S06]  /*0510*/  DFMA R14, R12, R14, R12 ;  /* 0x0000000e0c0e722b */ /* 0x000fcc000000000c */
[----:B------:R-:W-:Y:S02]  /*0520*/  DFMA R10, R8, R10, 1 ;  /* 0x3ff00000080a742b */ /* 0x000fe4000000000a */
[----:B------:R-:W-:-:S08]  /*0530*/  DFMA R8, -R4, R14, 1 ;  /* 0x3ff000000408742b */ /* 0x000fd0000000010e */
[----:B------:R-:W-:Y:S01]  /*0540*/  DFMA R8, R14, R8, R14 ;  /* 0x000000080e08722b */ /* 0x000fe2000000000e */
[----:B------:R-:W-:Y:S02]  /*0550*/  IMAD R21, R6, 0x100000, R11 ;  /* 0x0010000006157824 */ /* 0x000fe400078e020b */
[----:B------:R-:W-:Y:S01]  /*0560*/  IMAD.MOV.U32 R20, RZ, RZ, R10 ;  /* 0x000000ffff147224 */ /* 0x000fe200078e000a */
[----:B------:R-:W-:Y:S07]  /*0570*/  @!P0 BRA `(.L_x_1) ;  /* 0x0000000000388947 */ /* 0x000fee0003800000 */
[----:B------:R-:W-:Y:S01]  /*0580*/  FSETP.GEU.AND P1, PT, |R17|, 4.2275390625, PT ;  /* 0x408748001100780b */ /* 0x000fe20003f2e200 */
[C---:B------:R-:W-:Y:S02]  /*0590*/  DADD R12, -R2.reuse, +INF ;  /* 0x7ff00000020c7429 */ /* 0x040fe40000000100 */
[----:B------:R-:W-:-:S08]  /*05a0*/  DSETP.GEU.AND P0, PT, -R2, RZ, PT ;  /* 0x000000ff0200722a */ /* 0x000fd00003f0e100 */
[----:B------:R-:W-:Y:S02]  /*05b0*/  FSEL R20, R12, RZ, P0 ;  /* 0x000000ff0c147208 */ /* 0x000fe40000000000 */
[----:B------:R-:W-:Y:S01]  /*05c0*/  FSEL R21, R13, RZ, P0 ;  /* 0x000000ff0d157208 */ /* 0x000fe20000000000 */
[----:B------:R-:W-:Y:S06]  /*05d0*/  @P1 BRA `(.L_x_1) ;  /* 0x0000000000201947 */ /* 0x000fec0003800000 */
[----:B------:R-:W-:Y:S01]  /*05e0*/  LEA.HI R0, R6, R6, RZ, 0x1 ;  /* 0x0000000606007211 */ /* 0x000fe200078f08ff */
[----:B------:R-:W-:-:S03]  /*05f0*/  IMAD.MOV.U32 R20, RZ, RZ, R10 ;  /* 0x000000ffff147224 */ /* 0x000fc600078e000a */
[----:B------:R-:W-:-:S05]  /*0600*/  SHF.R.S32.HI R21, RZ, 0x1, R0 ;  /* 0x00000001ff157819 */ /* 0x000fca0000011400 */
[----:B------:R-:W-:Y:S02]  /*0610*/  IMAD.IADD R2, R6, 0x1, -R21 ;  /* 0x0000000106027824 */ /* 0x000fe400078e0a15 */
[----:B------:R-:W-:-:S03]  /*0620*/  IMAD R21, R21, 0x100000, R11 ;  /* 0x0010000015157824 */ /* 0x000fc600078e020b */
[----:B------:R-:W-:Y:S02]  /*0630*/  LEA R3, R2, 0x3ff00000, 0x14 ;  /* 0x3ff0000002037811 */ /* 0x000fe400078ea0ff */
[----:B------:R-:W-:-:S06]  /*0640*/  MOV R2, RZ ;  /* 0x000000ff00027202 */ /* 0x000fcc0000000f00 */
[----:B------:R-:W-:-:S11]  /*0650*/  DMUL R20, R20, R2 ;  /* 0x0000000214147228 */ /* 0x000fd60000000000 */
.L_x_1:
[----:B------:R-:W-:Y:S05]  /*0660*/  @P2 BRA `(.L_x_2) ;  /* 0x0000000000182947 */ /* 0x000fea0003800000 */
[----:B------:R-:W-:Y:S01]  /*0670*/  LOP3.LUT R0, R5, 0x7fffffff, RZ, 0xc0, !PT ;  /* 0x7fffffff05007812 */ /* 0x000fe200078ec0ff */
[----:B------:R-:W-:Y:S02]  /*0680*/  IMAD.MOV.U32 R10, RZ, RZ, R4 ;  /* 0x000000ffff0a7224 */ /* 0x000fe400078e0004 */
[----:B------:R-:W-:Y:S02]  /*0690*/  IMAD.MOV.U32 R11, RZ, RZ, R5 ;  /* 0x000000ffff0b7224 */ /* 0x000fe400078e0005 */
[----:B------:R-:W-:Y:S01]  /*06a0*/  VIADD R9, R0, 0xfff00000 ;  /* 0xfff0000000097836 */ /* 0x000fe20000000000 */
[----:B------:R-:W-:-:S07]  /*06b0*/  MOV R0, 0x6d0 ;  /* 0x000006d000007802 */ /* 0x000fce0000000f00 */
[----:B------:R-:W-:Y:S05]  /*06c0*/  CALL.REL.NOINC `($__internal_0_$__cuda_sm20_dblrcp_rn_slowpath_v3) ;  /* 0x0000003400e87944 */ /* 0x000fea0003c00000 */
.L_x_2:
[----:B------:R-:W0:Y:S01]  /*06d0*/  LDC R2, c[0x0][0x360] ;  /* 0x0000d800ff027b82 */ /* 0x000e220000000800 */
[----:B------:R-:W-:Y:S01]  /*06e0*/  IMAD.MOV.U32 R6, RZ, RZ, 0x652b82fe ;  /* 0x652b82feff067424 */ /* 0x000fe200078e00ff */
[----:B------:R-:W-:Y:S01]  /*06f0*/  UMOV UR4, 0xfefa39ef ;  /* 0xfefa39ef00047882 */ /* 0x000fe20000000000 */
[----:B------:R-:W-:Y:S01]  /*0700*/  IMAD.MOV.U32 R7, RZ, RZ, 0x3ff71547 ;  /* 0x3ff71547ff077424 */ /* 0x000fe200078e00ff */
[----:B------:R-:W-:Y:S01]  /*0710*/  UMOV UR5, 0x3fe62e42 ;  /* 0x3fe62e4200057882 */ /* 0x000fe20000000000 */
[----:B------:R-:W-:Y:S01]  /*0720*/  IMAD.MOV.U32 R14, RZ, RZ, -0x35dec16 ;  /* 0xfca213eaff0e7424 */ /* 0x000fe200078e00ff */
[----:B------:R-:W-:Y:S01]  /*0730*/  MOV R15, 0x3e928af3 ;  /* 0x3e928af3000f7802 */ /* 0x000fe20000000f00 */
[----:B------:R-:W1:Y:S01]  /*0740*/  LDCU.64 UR10, c[0x0][0x358] ;  /* 0x00006b00ff0a77ac */ /* 0x000e620008000a00 */
[----:B------:R-:W2:Y:S01]  /*0750*/  LDC R3, c[0x0][0x394] ;  /* 0x0000e500ff037b82 */ /* 0x000ea20000000800 */
[----:B------:R-:W-:-:S08]  /*0760*/  DFMA R6, -R8, R6, 6.75539944105574400000e+15 ;  /* 0x433800000806742b */ /* 0x000fd00000000106 */
[----:B------:R-:W-:Y:S01]  /*0770*/  DADD R10, R6, -6.75539944105574400000e+15 ;  /* 0xc3380000060a7429 */ /* 0x000fe20000000000 */
[----:B0-----:R-:W-:-:S07]  /*0780*/  IABS R0, R2 ;  /* 0x0000000200007213 */ /* 0x001fce0000000000 */
[----:B------:R-:W-:Y:S01]  /*0790*/  DFMA R12, R10, -UR4, -R8 ;  /* 0x800000040a0c7c2b */ /* 0x000fe20008000808 */
[----:B------:R-:W-:Y:S01]  /*07a0*/  UMOV UR4, 0x3b39803f ;  /* 0x3b39803f00047882 */ /* 0x000fe20000000000 */
[----:B------:R-:W-:Y:S01]  /*07b0*/  UMOV UR5, 0x3c7abc9e ;  /* 0x3c7abc9e00057882 */ /* 0x000fe20000000000 */
[----:B------:R-:W0:Y:S01]  /*07c0*/  I2F.RP R16, R0 ;  /* 0x0000000000107306 */ /* 0x000e220000209400 */
[----:B------:R-:W-:-:S04]  /*07d0*/  IABS R18, R2 ;  /* 0x0000000200127213 */ /* 0x000fc80000000000 */
[----:B------:R-:W-:Y:S01]  /*07e0*/  DFMA R10, R10, -UR4, R12 ;  /* 0x800000040a0a7c2b */ /* 0x000fe2000800000c */
[----:B------:R-:W-:Y:S01]  /*07f0*/  UMOV UR4, 0x69ce2bdf ;  /* 0x69ce2bdf00047882 */ /* 0x000fe20000000000 */
[----:B------:R-:W-:Y:S01]  /*0800*/  UMOV UR5, 0x3e5ade15 ;  /* 0x3e5ade1500057882 */ /* 0x000fe20000000000 */
[----:B------:R-:W-:-:S05]  /*0810*/  IMAD.MOV R18, RZ, RZ, -R18 ;  /* 0x000000ffff127224 */ /* 0x000fca00078e0a12 */
[----:B------:R-:W-:Y:S01]  /*0820*/  DFMA R14, R10, UR4, R14 ;  /* 0x000000040a0e7c2b */ /* 0x000fe2000800000e */
[----:B------:R-:W-:Y:S01]  /*0830*/  UMOV UR4, 0x62401315 ;  /* 0x6240131500047882 */ /* 0x000fe20000000000 */
[----:B0-----:R-:W0:Y:S01]  /*0840*/  MUFU.RCP R16, R16 ;  /* 0x0000001000107308 */ /* 0x001e220000001000 */
[----:B------:R-:W-:-:S05]  /*0850*/  UMOV UR5, 0x3ec71dee ;  /* 0x3ec71dee00057882 */ /* 0x000fca0000000000 */
[----:B------:R-:W-:Y:S01]  /*0860*/  DFMA R14, R10, R14, UR4 ;  /* 0x000000040a0e7e2b */ /* 0x000fe2000800000e */
[----:B------:R-:W-:Y:S01]  /*0870*/  UMOV UR4, 0x7c89eb71 ;  /* 0x7c89eb7100047882 */ /* 0x000fe20000000000 */
[----:B------:R-:W-:-:S06]  /*0880*/  UMOV UR5, 0x3efa0199 ;  /* 0x3efa019900057882 */ /* 0x000fcc0000000000 */
[C---:B------:R-:W-:Y:S01]  /*0890*/  DFMA R14, R10.reuse, R14, UR4 ;  /* 0x000000040a0e7e2b */ /* 0x040fe2000800000e */
[----:B------:R-:W-:Y:S01]  /*08a0*/  UMOV UR4, 0x14761f65 ;  /* 0x14761f6500047882 */ /* 0x000fe20000000000 */
[----:B------:R-:W-:Y:S01]  /*08b0*/  UMOV UR5, 0x3f2a01a0 ;  /* 0x3f2a01a000057882 */ /* 0x000fe20000000000 */
[----:B0-----:R-:W-:Y:S01]  /*08c0*/  VIADD R12, R16, 0xffffffe ;  /* 0x0ffffffe100c7836 */ /* 0x001fe20000000000 */
[-C--:B--2---:R-:W-:Y:S02]  /*08d0*/  IABS R16, R3.reuse ;  /* 0x0000000300107213 */ /* 0x084fe40000000000 */
[----:B------:R-:W-:Y:S01]  /*08e0*/  LOP3.LUT R3, R2, R3, RZ, 0x3c, !PT ;  /* 0x0000000302037212 */ /* 0x000fe200078e3cff */
[----:B------:R0:W2:Y:S01]  /*08f0*/  F2I.FTZ.U32.TRUNC.NTZ R13, R12 ;  /* 0x0000000c000d7305 */ /* 0x0000a2000021f000 */
[----:B------:R-:W-:Y:S01]  /*0900*/  DFMA R14, R10, R14, UR4 ;  /* 0x000000040a0e7e2b */ /* 0x000fe2000800000e */
[----:B------:R-:W-:Y:S01]  /*0910*/  UMOV UR4, 0x1852b7af ;  /* 0x1852b7af00047882 */ /* 0x000fe20000000000 */
[----:B------:R-:W-:Y:S01]  /*0920*/  UMOV UR5, 0x3f56c16c ;  /* 0x3f56c16c00057882 */ /* 0x000fe20000000000 */
[----:B------:R-:W-:Y:S01]  /*0930*/  ISETP.GE.AND P2, PT, R3, RZ, PT ;  /* 0x000000ff0300720c */ /* 0x000fe20003f46270 */
[----:B0-----:R-:W-:-:S04]  /*0940*/  IMAD.MOV.U32 R12, RZ, RZ, RZ ;  /* 0x000000ffff0c7224 */ /* 0x001fc800078e00ff */
[----:B------:R-:W-:Y:S01]  /*0950*/  DFMA R14, R10, R14, UR4 ;  /* 0x000000040a0e7e2b */ /* 0x000fe2000800000e */
[----:B------:R-:W-:Y:S01]  /*0960*/  UMOV UR4, 0x11122322 ;  /* 0x1112232200047882 */ /* 0x000fe20000000000 */
[----:B------:R-:W-:Y:S01]  /*0970*/  UMOV UR5, 0x3f811111 ;  /* 0x3f81111100057882 */ /* 0x000fe20000000000 */
[----:B--2---:R-:W-:-:S05]  /*0980*/  IMAD.MOV R17, RZ, RZ, -R13 ;  /* 0x000000ffff117224 */ /* 0x004fca00078e0a0d */
[C---:B------:R-:W-:Y:S01]  /*0990*/  DFMA R14, R10.reuse, R14, UR4 ;  /* 0x000000040a0e7e2b */ /* 0x040fe2000800000e */
[----:B------:R-:W-:Y:S01]  /*09a0*/  IMAD R17, R17, R0, RZ ;  /* 0x0000000011117224 */ /* 0x000fe200078e02ff */
[----:B------:R-:W-:Y:S01]  /*09b0*/  UMOV UR4, 0x555502a1 ;  /* 0x555502a100047882 */ /* 0x000fe20000000000 */
[----:B------:R-:W-:Y:S02]  /*09c0*/  UMOV UR5, 0x3fa55555 ;  /* 0x3fa5555500057882 */ /* 0x000fe40000000000 */
[----:B------:R-:W-:Y:S02]  /*09d0*/  IMAD.HI.U32 R12, R13, R17, R12 ;  /* 0x000000110d0c7227 */ /* 0x000fe400078e000c */
[----:B------:R-:W0:Y:S01]  /*09e0*/  S2R R17, SR_TID.X ;  /* 0x0000000000117919 */ /* 0x000e220000002100 */
[----:B------:R-:W-:Y:S01]  /*09f0*/  DFMA R14, R10, R14, UR4 ;  /* 0x000000040a0e7e2b */ /* 0x000fe2000800000e */
[----:B------:R-:W-:Y:S01]  /*0a00*/  IMAD.MOV.U32 R13, RZ, RZ, R16 ;  /* 0x000000ffff0d7224 */ /* 0x000fe200078e0010 */
[----:B------:R-:W-:Y:S01]  /*0a10*/  UMOV UR4, 0x55555511 ;  /* 0x5555551100047882 */ /* 0x000fe20000000000 */
[----:B------:R-:W-:Y:S01]  /*0a20*/  IMAD.MOV.U32 R16, RZ, RZ, R18 ;  /* 0x000000ffff107224 */ /* 0x000fe200078e0012 */
[----:B------:R-:W-:Y:S01]  /*0a30*/  UMOV UR5, 0x3fc55555 ;  /* 0x3fc5555500057882 */ /* 0x000fe20000000000 */
[----:B------:R-:W-:-:S03]  /*0a40*/  IMAD.HI.U32 R12, R12, R13, RZ ;  /* 0x0000000d0c0c7227 */ /* 0x000fc600078e00ff */
[----:B------:R-:W-:Y:S01]  /*0a50*/  DFMA R14, R10, R14, UR4 ;  /* 0x000000040a0e7e2b */ /* 0x000fe2000800000e */
[----:B------:R-:W-:Y:S01]  /*0a60*/  IMAD R13, R12, R16, R13 ;  /* 0x000000100c0d7224 */ /* 0x000fe200078e020d */
[----:B------:R-:W-:Y:S01]  /*0a70*/  UMOV UR4, 0xb ;  /* 0x0000000b00047882 */ /* 0x000fe20000000000 */
[----:B------:R-:W-:-:S03]  /*0a80*/  UMOV UR5, 0x3fe00000 ;  /* 0x3fe0000000057882 */ /* 0x000fc60000000000 */
[----:B------:R-:W-:Y:S02]  /*0a90*/  ISETP.GT.U32.AND P1, PT, R0, R13, PT ;  /* 0x0000000d0000720c */ /* 0x000fe40003f24070 */
[----:B------:R-:W-:-:S08]  /*0aa0*/  DFMA R14, R10, R14, UR4 ;  /* 0x000000040a0e7e2b */ /* 0x000fd0000800000e */
[----:B------:R-:W-:-:S03]  /*0ab0*/  DFMA R14, R10, R14, 1 ;  /* 0x3ff000000a0e742b */ /* 0x000fc6000000000e */
[-C--:B------:R-:W-:Y:S01]  /*0ac0*/  @!P1 IADD3 R13, PT, PT, R13, -R0.reuse, RZ ;  /* 0x800000000d0d9210 */ /* 0x080fe20007ffe0ff */
[----:B------:R-:W-:Y:S01]  /*0ad0*/  @!P1 VIADD R12, R12, 0x1 ;  /* 0x000000010c0c9836 */ /* 0x000fe20000000000 */
[----:B------:R-:W-:Y:S02]  /*0ae0*/  ISETP.NE.AND P1, PT, R2, RZ, PT ;  /* 0x000000ff0200720c */ /* 0x000fe40003f25270 */
[----:B------:R-:W-:Y:S01]  /*0af0*/  ISETP.GE.U32.AND P0, PT, R13, R0, PT ;  /* 0x000000000d00720c */ /* 0x000fe20003f06070 */
[----:B------:R-:W-:Y:S02]  /*0b00*/  DFMA R10, R10, R14, 1 ;  /* 0x3ff000000a0a742b */ /* 0x000fe4000000000e */
[----:B------:R-:W2:Y:S08]  /*0b10*/  F2I.F64.TRUNC R14, R4 ;  /* 0x00000004000e7311 */ /* 0x000eb0000030d100 */
[----:B------:R-:W-:-:S02]  /*0b20*/  R2UR UR6, R10 ;  /* 0x000000000a0672ca */ /* 0x000fc400000e0000 */
[----:B------:R-:W-:Y:S01]  /*0b30*/  @P0 VIADD R12, R12, 0x1 ;  /* 0x000000010c0c0836 */ /* 0x000fe20000000000 */
[----:B------:R-:W-:-:S03]  /*0b40*/  R2UR UR7, R11 ;  /* 0x000000000b0772ca */ /* 0x000fc600000e0000 */
[----:B------:R-:W-:Y:S01]  /*0b50*/  IMAD.MOV.U32 R0, RZ, RZ, R12 ;  /* 0x000000ffff007224 */ /* 0x000fe200078e000c */
[----:B------:R-:W-:-:S03]  /*0b60*/  DADD R12, -RZ, -R8 ;  /* 0x00000000ff0c7229 */ /* 0x000fc60000000908 */
[----:B------:R-:W-:Y:S01]  /*0b70*/  @!P2 IMAD.MOV R0, RZ, RZ, -R0 ;  /* 0x000000ffff00a224 */ /* 0x000fe200078e0a00 */
[----:B------:R-:W-:Y:S01]  /*0b80*/  @!P1 LOP3.LUT R0, RZ, R2, RZ, 0x33, !PT ;  /* 0x00000002ff009212 */ /* 0x000fe200078e33ff */
[----:B------:R-:W-:Y:S01]  /*0b90*/  IMAD R2, R6, 0x100000, R11 ;  /* 0x0010000006027824 */ /* 0x000fe200078e020b */
[----:B------:R-:W-:-:S03]  /*0ba0*/  UMOV UR4, UR6 ;  /* 0x0000000600047c82 */ /* 0x000fc60008000000 */
[----:B0-----:R-:W-:Y:S01]  /*0bb0*/  IMAD R3, R0, R17, RZ ;  /* 0x0000001100037224 */ /* 0x001fe200078e02ff */
[----:B------:R-:W-:Y:S02]  /*0bc0*/  FSETP.GEU.AND P0, PT, |R13|, 4.1917929649353027344, PT ;  /* 0x4086232b0d00780b */ /* 0x000fe40003f0e200 */
[----:B------:R-:W-:Y:S02]  /*0bd0*/  R2UR UR5, R2 ;  /* 0x00000000020572ca */ /* 0x000fe400000e0000 */
[----:B--2---:R-:W-:-:S04]  /*0be0*/  VIADDMNMX R19, R3, -R14, RZ, !PT ;  /* 0x8000000e03137246 */ /* 0x004fc800078001ff */
[----:B------:R-:W-:-:S05]  /*0bf0*/  ISETP.GE.AND P1, PT, R19, R3, PT ;  /* 0x000000031300720c */ /* 0x000fca0003f26270 */
[----:B-1----:R-:W-:Y:S08]  /*0c00*/  @!P0 BRA `(.L_x_3) ;  /* 0x0000000000448947 */ /* 0x002ff00003800000 */
[C---:B------:R-:W-:Y:S02]  /*0c10*/  DADD R4, -R8.reuse, +INF ;  /* 0x7ff0000008047429 */ /* 0x040fe40000000100 */
[----:B------:R-:W-:-:S08]  /*0c20*/  DSETP.GEU.AND P0, PT, -R8, RZ, PT ;  /* 0x000000ff0800722a */ /* 0x000fd00003f0e100 */
[----:B------:R-:W-:Y:S02]  /*0c30*/  FSEL R2, R4, RZ, P0 ;  /* 0x000000ff04027208 */ /* 0x000fe40000000000 */
[----:B------:R-:W-:Y:S02]  /*0c40*/  FSEL R4, R5, RZ, P0 ;  /* 0x000000ff05047208 */ /* 0x000fe40000000000 */
[----:B------:R-:W-:Y:S02]  /*0c50*/  FSETP.GEU.AND P0, PT, |R13|, 4.2275390625, PT ;  /* 0x408748000d00780b */ /* 0x000fe40003f0e200 */
[----:B------:R-:W-:Y:S02]  /*0c60*/  R2UR UR4, R2 ;  /* 0x00000000020472ca */ /* 0x000fe400000e0000 */
[----:B------:R-:W-:-:S09]  /*0c70*/  R2UR UR5, R4 ;  /* 0x00000000040572ca */ /* 0x000fd200000e0000 */
[----:B------:R-:W-:Y:S06]  /*0c80*/  @P0 BRA `(.L_x_3) ;  /* 0x0000000000240947 */ /* 0x000fec0003800000 */
[----:B------:R-:W-:-:S04]  /*0c90*/  LEA.HI R2, R6, R6, RZ, 0x1 ;  /* 0x0000000606027211 */ /* 0x000fc800078f08ff */
[----:B------:R-:W-:-:S04]  /*0ca0*/  SHF.R.S32.HI R5, RZ, 0x1, R2 ;  /* 0x00000001ff057819 */ /* 0x000fc80000011402 */
[----:B------:R-:W-:Y:S01]  /*0cb0*/  LEA R11, R5, R11, 0x14 ;  /* 0x0000000b050b7211 */ /* 0x000fe200078ea0ff */
[----:B------:R-:W-:-:S05]  /*0cc0*/  IMAD.IADD R4, R6, 0x1, -R5 ;  /* 0x0000000106047824 */ /* 0x000fca00078e0a05 */
[----:B------:R-:W-:Y:S01]  /*0cd0*/  LEA R5, R4, 0x3ff00000, 0x14 ;  /* 0x3ff0000004057811 */ /* 0x000fe200078ea0ff */
[----:B------:R-:W-:-:S06]  /*0ce0*/  IMAD.MOV.U32 R4, RZ, RZ, RZ ;  /* 0x000000ffff047224 */ /* 0x000fcc00078e00ff */
[----:B------:R-:W-:-:S10]  /*0cf0*/  DMUL R4, R10, R4 ;  /* 0x000000040a047228 */ /* 0x000fd40000000000 */
[----:B------:R-:W-:Y:S02]  /*0d00*/  R2UR UR4, R4 ;  /* 0x00000000040472ca */ /* 0x000fe400000e0000 */
[----:B------:R-:W-:-:S15]  /*0d10*/  R2UR UR5, R5 ;  /* 0x00000000050572ca */ /* 0x000fde00000e0000 */
.L_x_3:
[----:B------:R-:W-:Y:S01]  /*0d20*/  BSSY.RECONVERGENT B0, `(.L_x_4) ;  /* 0x0000137000007945 */ /* 0x000fe20003800200 */
[----:B------:R-:W-:-:S03]  /*0d30*/  CS2R R24, SRZ ;  /* 0x0000000000187805 */ /* 0x000fc6000001ff00 */
[----:B------:R-:W-:Y:S05]  /*0d40*/  @P1 BRA `(.L_x_5) ;  /* 0x0000001000d01947 */ /* 0x000fea0003800000 */
[----:B------:R-:W-:Y:S01]  /*0d50*/  IMAD.IADD R2, R19, 0x1, -R3 ;  /* 0x0000000113027824 */ /* 0x000fe200078e0a03 */
[----:B------:R-:W-:Y:S01]  /*0d60*/  BSSY.RECONVERGENT B1, `(.L_x_6) ;  /* 0x00000ad000017945 */ /* 0x000fe20003800200 */
[----:B------:R-:W-:Y:S02]  /*0d70*/  VIMNMX R4, PT, PT, R14, R3, PT ;  /* 0x000000030e047248 */ /* 0x000fe40003fe0100 */
[----:B------:R-:W-:Y:S02]  /*0d80*/  CS2R R24, SRZ ;  /* 0x0000000000187805 */ /* 0x000fe4000001ff00 */
[----:B------:R-:W-:-:S13]  /*0d90*/  ISETP.GT.U32.AND P0, PT, R2, -0x10, PT ;  /* 0xfffffff00200780c */ /* 0x000fda0003f04070 */
[----:B------:R-:W-:Y:S05]  /*0da0*/  @P0 BRA `(.L_x_7) ;  /* 0x0000000800a00947 */ /* 0x000fea0003800000 */
[----:B------:R-:W0:Y:S01]  /*0db0*/  LDC R5, c[0x0][0x390] ;  /* 0x0000e400ff057b82 */ /* 0x000e220000000800 */
[C---:B------:R-:W-:Y:S01]  /*0dc0*/  VIADD R8, R19.reuse, 0x2 ;  /* 0x0000000213087836 */ /* 0x040fe20000000000 */
[C---:B------:R-:W-:Y:S01]  /*0dd0*/  IADD3 R16, PT, PT, R19.reuse, 0x6, RZ ;  /* 0x0000000613107810 */ /* 0x040fe20007ffe0ff */
[C---:B------:R-:W-:Y:S01]  /*0de0*/  VIADD R10, R19.reuse, 0x3 ;  /* 0x00000003130a7836 */ /* 0x040fe20000000000 */
[C---:B------:R-:W-:Y:S01]  /*0df0*/  IADD3 R30, PT, PT, R19.reuse, 0xd, RZ ;  /* 0x0000000d131e7810 */ /* 0x040fe20007ffe0ff */
[C---:B------:R-:W-:Y:S01]  /*0e00*/  VIADD R12, R19.reuse, 0x4 ;  /* 0x00000004130c7836 */ /* 0x040fe20000000000 */
[----:B------:R-:W-:Y:S01]  /*0e10*/  LOP3.LUT R6, R4, 0xfffffff0, RZ, 0xc0, !PT ;  /* 0xfffffff004067812 */ /* 0x000fe200078ec0ff */
[C---:B------:R-:W-:Y:S01]  /*0e20*/  VIADD R14, R19.reuse, 0x5 ;  /* 0x00000005130e7836 */ /* 0x040fe20000000000 */
[----:B------:R-:W-:Y:S01]  /*0e30*/  CS2R R24, SRZ ;  /* 0x0000000000187805 */ /* 0x000fe2000001ff00 */
[C---:B------:R-:W-:Y:S02]  /*0e40*/  VIADD R18, R19.reuse, 0x7 ;  /* 0x0000000713127836 */ /* 0x040fe40000000000 */
[----:B------:R-:W-:-:S02]  /*0e50*/  VIADD R2, R19, 0xf ;  /* 0x0000000f13027836 */ /* 0x000fc40000000000 */
[C---:B------:R-:W-:Y:S02]  /*0e60*/  VIADD R26, R19.reuse, 0x8 ;  /* 0x00000008131a7836 */ /* 0x040fe40000000000 */
[C---:B------:R-:W-:Y:S02]  /*0e70*/  VIADD R32, R19.reuse, 0x9 ;  /* 0x0000000913207836 */ /* 0x040fe40000000000 */
[C---:B------:R-:W-:Y:S02]  /*0e80*/  VIADD R34, R19.reuse, 0xa ;  /* 0x0000000a13227836 */ /* 0x040fe40000000000 */
[C---:B------:R-:W-:Y:S02]  /*0e90*/  VIADD R36, R19.reuse, 0xb ;  /* 0x0000000b13247836 */ /* 0x040fe40000000000 */
[C---:B------:R-:W-:Y:S02]  /*0ea0*/  VIADD R28, R19.reuse, 0xc ;  /* 0x0000000c131c7836 */ /* 0x040fe40000000000 */
[----:B------:R-:W-:-:S02]  /*0eb0*/  VIADD R22, R19, 0xe ;  /* 0x0000000e13167836 */ /* 0x000fc40000000000 */
[-C--:B0-----:R-:W-:Y:S02]  /*0ec0*/  IMAD R15, R8, R5.reuse, UR9 ;  /* 0x00000009080f7e24 */ /* 0x081fe4000f8e0205 */
[-C--:B------:R-:W-:Y:S02]  /*0ed0*/  IMAD R8, R10, R5.reuse, UR9 ;  /* 0x000000090a087e24 */ /* 0x080fe4000f8e0205 */
[-C--:B------:R-:W-:Y:S02]  /*0ee0*/  IMAD R10, R12, R5.reuse, UR9 ;  /* 0x000000090c0a7e24 */ /* 0x080fe4000f8e0205 */
[-C--:B------:R-:W-:Y:S02]  /*0ef0*/  IMAD R17, R19, R5.reuse, R5 ;  /* 0x0000000513117224 */ /* 0x080fe400078e0205 */
[-C--:B------:R-:W-:Y:S02]  /*0f00*/  IMAD R12, R14, R5.reuse, UR9 ;  /* 0x000000090e0c7e24 */ /* 0x080fe4000f8e0205 */
[----:B------:R-:W-:-:S02]  /*0f10*/  IMAD R14, R16, R5, UR9 ;  /* 0x00000009100e7e24 */ /* 0x000fc4000f8e0205 */
[-C--:B------:R-:W-:Y:S02]  /*0f20*/  IMAD R16, R18, R5.reuse, UR9 ;  /* 0x0000000912107e24 */ /* 0x080fe4000f8e0205 */
[-C--:B------:R-:W-:Y:S02]  /*0f30*/  IMAD R13, R2, R5.reuse, UR9 ;  /* 0x00000009020d7e24 */ /* 0x080fe4000f8e0205 */
[----:B------:R-:W-:Y:S02]  /*0f40*/  IMAD.MOV R6, RZ, RZ, -R6 ;  /* 0x000000ffff067224 */ /* 0x000fe400078e0a06 */
[-C--:B------:R-:W-:Y:S02]  /*0f50*/  IMAD R18, R26, R5.reuse, UR9 ;  /* 0x000000091a127e24 */ /* 0x080fe4000f8e0205 */
[-C--:B------:R-:W-:Y:S02]  /*0f60*/  IMAD R32, R32, R5.reuse, UR9 ;  /* 0x0000000920207e24 */ /* 0x080fe4000f8e0205 */
[----:B------:R-:W-:-:S02]  /*0f70*/  IMAD R34, R34, R5, UR9 ;  /* 0x0000000922227e24 */ /* 0x000fc4000f8e0205 */
[-C--:B------:R-:W-:Y:S02]  /*0f80*/  IMAD R36, R36, R5.reuse, UR9 ;  /* 0x0000000924247e24 */ /* 0x080fe4000f8e0205 */
[-C--:B------:R-:W-:Y:S02]  /*0f90*/  IMAD R7, R28, R5.reuse, UR9 ;  /* 0x000000091c077e24 */ /* 0x080fe4000f8e0205 */
[-C--:B------:R-:W-:Y:S02]  /*0fa0*/  IMAD R9, R30, R5.reuse, UR9 ;  /* 0x000000091e097e24 */ /* 0x080fe4000f8e0205 */
[-C--:B------:R-:W-:Y:S02]  /*0fb0*/  IMAD R11, R22, R5.reuse, UR9 ;  /* 0x00000009160b7e24 */ /* 0x080fe4000f8e0205 */
[----:B------:R-:W-:Y:S02]  /*0fc0*/  IMAD R2, R19, R5, UR9 ;  /* 0x0000000913027e24 */ /* 0x000fe4000f8e0205 */
[----:B------:R-:W-:-:S07]  /*0fd0*/  VIADD R17, R17, UR9 ;  /* 0x0000000911117c36 */ /* 0x000fce0008000000 */
.L_x_8:
[----:B------:R-:W0:Y:S02]  /*0fe0*/  LDC.64 R26, c[0x0][0x380] ;  /* 0x0000e000ff1a7b82 */ /* 0x000e240000000a00 */
[----:B0-----:R-:W-:-:S06]  /*0ff0*/  IMAD.WIDE.U32 R30, R2, 0x8, R26 ;  /* 0x00000008021e7825 */ /* 0x001fcc00078e001a */
[----:B------:R-:W2:Y:S01]  /*1000*/  LDG.E.64.CONSTANT R30, desc[UR10][R30.64] ;  /* 0x0000000a1e1e7981 */ /* 0x000ea2000c1e9b00 */
[----:B------:R-:W-:-:S06]  /*1010*/  IMAD.WIDE.U32 R28, R17, 0x8, R26 ;  /* 0x00000008111c7825 */ /* 0x000fcc00078e001a */
[----:B------:R-:W3:Y:S01]  /*1020*/  LDG.E.64.CONSTANT R28, desc[UR10][R28.64] ;  /* 0x0000000a1c1c7981 */ /* 0x000ee2000c1e9b00 */
[C-C-:B--2---:R-:W-:Y:S02]  /*1030*/  DSETP.GT.AND P0, PT, |R30|.reuse, R24.reuse, PT ;  /* 0x000000181e00722a */ /* 0x144fe40003f04200 */
[----:B------:R-:W-:-:S04]  /*1040*/  DADD R24, -|R30|, R24 ;  /* 0x000000001e187229 */ /* 0x000fc80000000318 */
[----:B------:R-:W-:Y:S02]  /*1050*/  FSEL R22, R20, UR4, P0 ;  /* 0x0000000414167c08 */ /* 0x000fe40008000000 */
[----:B------:R-:W-:-:S06]  /*1060*/  FSEL R23, R21, UR5, P0 ;  /* 0x0000000515177c08 */ /* 0x000fcc0008000000 */
[----:B------:R-:W-:Y:S01]  /*1070*/  DFMA R24, R24, R22, |R30| ;  /* 0x000000161818722b */ /* 0x000fe2000000041e */
[----:B------:R-:W-:-:S06]  /*1080*/  IMAD.WIDE.U32 R30, R15, 0x8, R26 ;  /* 0x000000080f1e7825 */ /* 0x000fcc00078e001a */
[----:B------:R-:W2:Y:S01]  /*1090*/  LDG.E.64.CONSTANT R30, desc[UR10][R30.64] ;  /* 0x0000000a1e1e7981 */ /* 0x000ea2000c1e9b00 */
[----:B---3--:R-:W-:Y:S02]  /*10a0*/  DSETP.GT.AND P0, PT, |R28|, R24, PT ;  /* 0x000000181c00722a */ /* 0x008fe40003f04200 */
[----:B------:R-:W-:-:S04]  /*10b0*/  DADD R24, R24, -|R28| ;  /* 0x0000000018187229 */ /* 0x000fc80000000c1c */
[----:B------:R-:W-:Y:S02]  /*10c0*/  FSEL R22, R20, UR4, P0 ;  /* 0x0000000414167c08 */ /* 0x000fe40008000000 */
[----:B------:R-:W-:-:S06]  /*10d0*/  FSEL R23, R21, UR5, P0 ;  /* 0x0000000515177c08 */ /* 0x000fcc0008000000 */
[----:B------:R-:W-:Y:S01]  /*10e0*/  DFMA R24, R24, R22, |R28| ;  /* 0x000000161818722b */ /* 0x000fe2000000041c */
[----:B------:R-:W-:-:S06]  /*10f0*/  IMAD.WIDE.U32 R28, R8, 0x8, R26 ;  /* 0x00000008081c7825 */ /* 0x000fcc00078e001a */
[----:B------:R-:W3:Y:S01]  /*1100*/  LDG.E.64.CONSTANT R28, desc[UR10][R28.64] ;  /* 0x0000000a1c1c7981 */ /* 0x000ee2000c1e9b00 */
[----:B--2---:R-:W-:Y:S02]  /*1110*/  DSETP.GT.AND P0, PT, |R30|, R24, PT ;  /* 0x000000181e00722a */ /* 0x004fe40003f04200 */
[----:B------:R-:W-:-:S04]  /*1120*/  DADD R24, R24, -|R30| ;  /* 0x0000000018187229 */ /* 0x000fc80000000c1e */
        /* <DEDUP_REMOVED lines=75> */
[----:B------:R-:W-:-:S06]  /*15e0*/  IMAD.WIDE.U32 R26, R13, 0x8, R26 ;  /* 0x000000080d1a7825 */ /* 0x000fcc00078e001a */
[----:B------:R-:W4:Y:S01]  /*15f0*/  LDG.E.64.CONSTANT R26, desc[UR10][R26.64] ;  /* 0x0000000a1a1a7981 */ /* 0x000f22000c1e9b00 */
[----:B---3--:R-:W-:Y:S01]  /*1600*/  DSETP.GT.AND P0, PT, |R22|, R28, PT ;  /* 0x0000001c1600722a */ /* 0x008fe20003f04200 */
[----:B------:R-:W-:Y:S01]  /*1610*/  VIADD R6, R6, 0x10 ;  /* 0x0000001006067836 */ /* 0x000fe20000000000 */
[--C-:B------:R-:W-:Y:S01]  /*1620*/  DADD R28, R28, -|R22|.reuse ;  /* 0x000000001c1c7229 */ /* 0x100fe20000000c16 */
[----:B------:R-:W-:Y:S01]  /*1630*/  VIADD R19, R19, 0x10 ;  /* 0x0000001013137836 */ /* 0x000fe20000000000 */
[C---:B------:R-:W-:Y:S01]  /*1640*/  LEA R2, R5.reuse, R2, 0x4 ;  /* 0x0000000205027211 */ /* 0x040fe200078e20ff */
[C---:B------:R-:W-:Y:S01]  /*1650*/  IMAD R17, R5.reuse, 0x10, R17 ;  /* 0x0000001005117824 */ /* 0x040fe200078e0211 */
[----:B------:R-:W-:Y:S01]  /*1660*/  FSEL R30, R20, UR4, P0 ;  /* 0x00000004141e7c08 */ /* 0x000fe20008000000 */
[----:B------:R-:W-:Y:S01]  /*1670*/  IMAD R15, R5, 0x10, R15 ;  /* 0x00000010050f7824 */ /* 0x000fe200078e020f */
[----:B------:R-:W-:Y:S01]  /*1680*/  FSEL R31, R21, UR5, P0 ;  /* 0x00000005151f7c08 */ /* 0x000fe20008000000 */
[C---:B------:R-:W-:Y:S01]  /*1690*/  IMAD R8, R5.reuse, 0x10, R8 ;  /* 0x0000001005087824 */ /* 0x040fe200078e0208 */
[C---:B------:R-:W-:Y:S01]  /*16a0*/  LEA R16, R5.reuse, R16, 0x4 ;  /* 0x0000001005107211 */ /* 0x040fe200078e20ff */
[C---:B------:R-:W-:Y:S01]  /*16b0*/  IMAD R10, R5.reuse, 0x10, R10 ;  /* 0x00000010050a7824 */ /* 0x040fe200078e020a */
[C---:B------:R-:W-:Y:S01]  /*16c0*/  LEA R9, R5.reuse, R9, 0x4 ;  /* 0x0000000905097211 */ /* 0x040fe200078e20ff */
[C---:B------:R-:W-:Y:S01]  /*16d0*/  IMAD R12, R5.reuse, 0x10, R12 ;  /* 0x00000010050c7824 */ /* 0x040fe200078e020c */
[----:B------:R-:W-:Y:S01]  /*16e0*/  DFMA R28, R28, R30, |R22| ;  /* 0x0000001e1c1c722b */ /* 0x000fe20000000416 */
[----:B------:R-:W-:-:S02]  /*16f0*/  IMAD R14, R5, 0x10, R14 ;  /* 0x00000010050e7824 */ /* 0x000fc400078e020e */
[C---:B------:R-:W-:Y:S02]  /*1700*/  IMAD R18, R5.reuse, 0x10, R18 ;  /* 0x0000001005127824 */ /* 0x040fe400078e0212 */
[C---:B------:R-:W-:Y:S02]  /*1710*/  IMAD R32, R5.reuse, 0x10, R32 ;  /* 0x0000001005207824 */ /* 0x040fe400078e0220 */
[C---:B------:R-:W-:Y:S02]  /*1720*/  IMAD R34, R5.reuse, 0x10, R34 ;  /* 0x0000001005227824 */ /* 0x040fe400078e0222 */
[C---:B------:R-:W-:Y:S02]  /*1730*/  IMAD R36, R5.reuse, 0x10, R36 ;  /* 0x0000001005247824 */ /* 0x040fe400078e0224 */
[C---:B------:R-:W-:Y:S02]  /*1740*/  IMAD R7, R5.reuse, 0x10, R7 ;  /* 0x0000001005077824 */ /* 0x040fe400078e0207 */
[----:B------:R-:W-:-:S02]  /*1750*/  IMAD R11, R5, 0x10, R11 ;  /* 0x00000010050b7824 */ /* 0x000fc400078e020b */
[----:B------:R-:W-:Y:S01]  /*1760*/  IMAD R13, R5, 0x10, R13 ;  /* 0x00000010050d7824 */ /* 0x000fe200078e020d */
[----:B--2---:R-:W-:Y:S02]  /*1770*/  DSETP.GT.AND P0, PT, |R24|, R28, PT ;  /* 0x0000001c1800722a */ /* 0x004fe40003f04200 */
[----:B------:R-:W-:-:S04]  /*1780*/  DADD R28, R28, -|R24| ;  /* 0x000000001c1c7229 */ /* 0x000fc80000000c18 */
[----:B------:R-:W-:Y:S02]  /*1790*/  FSEL R22, R20, UR4, P0 ;  /* 0x0000000414167c08 */ /* 0x000fe40008000000 */
[----:B------:R-:W-:-:S06]  /*17a0*/  FSEL R23, R21, UR5, P0 ;  /* 0x0000000515177c08 */ /* 0x000fcc0008000000 */
[----:B------:R-:W-:-:S08]  /*17b0*/  DFMA R22, R28, R22, |R24| ;  /* 0x000000161c16722b */ /* 0x000fd00000000418 */
[----:B----4-:R-:W-:Y:S02]  /*17c0*/  DSETP.GT.AND P0, PT, |R26|, R22, PT ;  /* 0x000000161a00722a */ /* 0x010fe40003f04200 */
[----:B------:R-:W-:-:S04]  /*17d0*/  DADD R22, R22, -|R26| ;  /* 0x0000000016167229 */ /* 0x000fc80000000c1a */
[----:B------:R-:W-:Y:S02]  /*17e0*/  FSEL R24, R20, UR4, P0 ;  /* 0x0000000414187c08 */ /* 0x000fe40008000000 */
[----:B------:R-:W-:Y:S02]  /*17f0*/  FSEL R25, R21, UR5, P0 ;  /* 0x0000000515197c08 */ /* 0x000fe40008000000 */
[----:B------:R-:W-:-:S04]  /*1800*/  ISETP.NE.AND P0, PT, R6, RZ, PT ;  /* 0x000000ff0600720c */ /* 0x000fc80003f05270 */
[----:B------:R-:W-:-:S09]  /*1810*/  DFMA R24, R22, R24, |R26| ;  /* 0x000000181618722b */ /* 0x000fd2000000041a */
[----:B------:R-:W-:Y:S05]  /*1820*/  @P0 BRA `(.L_x_8) ;  /* 0xfffffff400ec0947 */ /* 0x000fea000383ffff */
.L_x_7:
[----:B------:R-:W-:Y:S05]  /*1830*/  BSYNC.RECONVERGENT B1 ;  /* 0x0000000000017941 */ /* 0x000fea0003800200 */
.L_x_6:
[----:B------:R-:W-:-:S13]  /*1840*/  LOP3.LUT P0, R2, R4, 0xf, RZ, 0xc0, !PT ;  /* 0x0000000f04027812 */ /* 0x000fda000780c0ff */
[----:B------:R-:W-:Y:S05]  /*1850*/  @!P0 BRA `(.L_x_5) ;  /* 0x00000008000c8947 */ /* 0x000fea0003800000 */
[----:B------:R-:W-:Y:S01]  /*1860*/  ISETP.GE.U32.AND P1, PT, R2, 0x8, PT ;  /* 0x000000080200780c */ /* 0x000fe20003f26070 */
[----:B------:R-:W-:Y:S01]  /*1870*/  BSSY.RECONVERGENT B1, `(.L_x_9) ;  /* 0x0000047000017945 */ /* 0x000fe20003800200 */
[----:B------:R-:W-:-:S04]  /*1880*/  LOP3.LUT R5, R4, 0x7, RZ, 0xc0, !PT ;  /* 0x0000000704057812 */ /* 0x000fc800078ec0ff */
[----:B------:R-:W-:-:S07]  /*1890*/  ISETP.NE.AND P0, PT, R5, RZ, PT ;  /* 0x000000ff0500720c */ /* 0x000fce0003f05270 */
[----:B------:R-:W-:Y:S06]  /*18a0*/  @!P1 BRA `(.L_x_10) ;  /* 0x00000004000c9947 */ /* 0x000fec0003800000 */
[----:B------:R-:W0:Y:S08]  /*18b0*/  LDC R2, c[0x0][0x390] ;  /* 0x0000e400ff027b82 */ /* 0x000e300000000800 */
[----:B------:R-:W1:Y:S01]  /*18c0*/  LDC.64 R26, c[0x0][0x380] ;  /* 0x0000e000ff1a7b82 */ /* 0x000e620000000a00 */
[----:B0-----:R-:W-:-:S04]  /*18d0*/  IMAD R11, R19, R2, UR9 ;  /* 0x00000009130b7e24 */ /* 0x001fc8000f8e0202 */
[----:B-1----:R-:W-:-:S06]  /*18e0*/  IMAD.WIDE.U32 R6, R11, 0x8, R26 ;  /* 0x000000080b067825 */ /* 0x002fcc00078e001a */
[----:B------:R-:W2:Y:S01]  /*18f0*/  LDG.E.64.CONSTANT R6, desc[UR10][R6.64] ;  /* 0x0000000a06067981 */ /* 0x000ea2000c1e9b00 */
[----:B------:R-:W-:-:S04]  /*1900*/  IMAD.IADD R11, R11, 0x1, R2 ;  /* 0x000000010b0b7824 */ /* 0x000fc800078e0202 */
[----:B------:R-:W-:-:S06]  /*1910*/  IMAD.WIDE.U32 R8, R11, 0x8, R26 ;  /* 0x000000080b087825 */ /* 0x000fcc00078e001a */
[----:B------:R-:W3:Y:S01]  /*1920*/  LDG.E.64.CONSTANT R8, desc[UR10][R8.64] ;  /* 0x0000000a08087981 */ /* 0x000ee2000c1e9b00 */
[----:B------:R-:W-:-:S04]  /*1930*/  IMAD.IADD R13, R11, 0x1, R2 ;  /* 0x000000010b0d7824 */ /* 0x000fc800078e0202 */
[----:B------:R-:W-:-:S06]  /*1940*/  IMAD.WIDE.U32 R10, R13, 0x8, R26 ;  /* 0x000000080d0a7825 */ /* 0x000fcc00078e001a */
[----:B------:R-:W4:Y:S01]  /*1950*/  LDG.E.64.CONSTANT R10, desc[UR10][R10.64] ;  /* 0x0000000a0a0a7981 */ /* 0x000f22000c1e9b00 */
[----:B------:R-:W-:-:S04]  /*1960*/  IMAD.IADD R15, R13, 0x1, R2 ;  /* 0x000000010d0f7824 */ /* 0x000fc800078e0202 */
[----:B------:R-:W-:-:S06]  /*1970*/  IMAD.WIDE.U32 R12, R15, 0x8, R26 ;  /* 0x000000080f0c7825 */ /* 0x000fcc00078e001a */
[----:B------:R-:W5:Y:S01]  /*1980*/  LDG.E.64.CONSTANT R12, desc[UR10][R12.64] ;  /* 0x0000000a0c0c7981 */ /* 0x000f62000c1e9b00 */
[----:B------:R-:W-:-:S05]  /*1990*/  IADD3 R17, PT, PT, R15, R2, RZ ;  /* 0x000000020f117210 */ /* 0x000fca0007ffe0ff */
[----:B------:R-:W-:-:S06]  /*19a0*/  IMAD.WIDE.U32 R14, R17, 0x8, R26 ;  /* 0x00000008110e7825 */ /* 0x000fcc00078e001a */
[----:B------:R-:W5:Y:S01]  /*19b0*/  LDG.E.64.CONSTANT R14, desc[UR10][R14.64] ;  /* 0x0000000a0e0e7981 */ /* 0x000f62000c1e9b00 */
[----:B------:R-:W-:-:S04]  /*19c0*/  IMAD.IADD R23, R17, 0x1, R2 ;  /* 0x0000000111177824 */ /* 0x000fc800078e0202 */
        /* <DEDUP_REMOVED lines=8> */
[----:B------:R-:W-:Y:S01]  /*1a50*/  VIADD R19, R19, 0x8 ;  /* 0x0000000813137836 */ /* 0x000fe20000000000 */
[----:B--2---:R-:W-:Y:S02]  /*1a60*/  DSETP.GT.AND P1, PT, |R6|, R24, PT ;  /* 0x000000180600722a */ /* 0x004fe40003f24200 */
[----:B------:R-:W-:-:S04]  /*1a70*/  DADD R24, R24, -|R6| ;  /* 0x0000000018187229 */ /* 0x000fc80000000c06 */
[----:B------:R-:W-:Y:S02]  /*1a80*/  FSEL R28, R20, UR4, P1 ;  /* 0x00000004141c7c08 */ /* 0x000fe40008800000 */
[----:B------:R-:W-:-:S06]  /*1a90*/  FSEL R29, R21, UR5, P1 ;  /* 0x00000005151d7c08 */ /* 0x000fcc0008800000 */
[----:B------:R-:W-:-:S08]  /*1aa0*/  DFMA R24, R24, R28, |R6| ;  /* 0x0000001c1818722b */ /* 0x000fd00000000406 */
[----:B---3--:R-:W-:Y:S02]  /*1ab0*/  DSETP.GT.AND P1, PT, |R8|, R24, PT ;  /* 0x000000180800722a */ /* 0x008fe40003f24200 */
[----:B------:R-:W-:-:S04]  /*1ac0*/  DADD R24, R24, -|R8| ;  /* 0x0000000018187229 */ /* 0x000fc80000000c08 */
[----:B------:R-:W-:Y:S02]  /*1ad0*/  FSEL R6, R20, UR4, P1 ;  /* 0x0000000414067c08 */ /* 0x000fe40008800000 */
[----:B------:R-:W-:-:S06]  /*1ae0*/  FSEL R7, R21, UR5, P1 ;  /* 0x0000000515077c08 */ /* 0x000fcc0008800000 */
[----:B------:R-:W-:-:S08]  /*1af0*/  DFMA R24, R24, R6, |R8| ;  /* 0x000000061818722b */ /* 0x000fd00000000408 */
[----:B----4-:R-:W-:Y:S02]  /*1b00*/  DSETP.GT.AND P1, PT, |R10|, R24, PT ;  /* 0x000000180a00722a */ /* 0x010fe40003f24200 */
[----:B------:R-:W-:-:S04]  /*1b10*/  DADD R24, R24, -|R10| ;  /* 0x0000000018187229 */ /* 0x000fc80000000c0a */
[----:B------:R-:W-:Y:S02]  /*1b20*/  FSEL R6, R20, UR4, P1 ;  /* 0x0000000414067c08 */ /* 0x000fe40008800000 */
[----:B------:R-:W-:-:S06]  /*1b30*/  FSEL R7, R21, UR5, P1 ;  /* 0x0000000515077c08 */ /* 0x000fcc0008800000 */
[----:B------:R-:W-:-:S08]  /*1b40*/  DFMA R24, R24, R6, |R10| ;  /* 0x000000061818722b */ /* 0x000fd0000000040a */
[----:B-----5:R-:W-:Y:S02]  /*1b50*/  DSETP.GT.AND P1, PT, |R12|, R24, PT ;  /* 0x000000180c00722a */ /* 0x020fe40003f24200 */
[----:B------:R-:W-:-:S04]  /*1b60*/  DADD R24, R24, -|R12| ;  /* 0x0000000018187229 */ /* 0x000fc80000000c0c */
[----:B------:R-:W-:Y:S02]  /*1b70*/  FSEL R6, R20, UR4, P1 ;  /* 0x0000000414067c08 */ /* 0x000fe40008800000 */
[----:B------:R-:W-:-:S06]  /*1b80*/  FSEL R7, R21, UR5, P1 ;  /* 0x0000000515077c08 */ /* 0x000fcc0008800000 */
[----:B------:R-:W-:-:S08]  /*1b90*/  DFMA R24, R24, R6, |R12| ;  /* 0x000000061818722b */ /* 0x000fd0000000040c */
[----:B------:R-:W-:Y:S02]  /*1ba0*/  DSETP.GT.AND P1, PT, |R14|, R24, PT ;  /* 0x000000180e00722a */ /* 0x000fe40003f24200 */
        /* <DEDUP_REMOVED lines=18> */
[----:B------:R-:W-:-:S11]  /*1cd0*/  DFMA R24, R24, R6, |R26| ;  /* 0x000000061818722b */ /* 0x000fd6000000041a */
.L_x_10:
[----:B------:R-:W-:Y:S05]  /*1ce0*/  BSYNC.RECONVERGENT B1 ;  /* 0x0000000000017941 */ /* 0x000fea0003800200 */
.L_x_9:
        /* <DEDUP_REMOVED lines=14> */
[----:B------:R-:W-:-:S05]  /*1dd0*/  IADD3 R5, PT, PT, R5, R2, RZ ;  /* 0x0000000205057210 */ /* 0x000fca0007ffe0ff */
[----:B------:R-:W-:-:S06]  /*1de0*/  IMAD.WIDE.U32 R6, R5, 0x8, R8 ;  /* 0x0000000805067825 */ /* 0x000fcc00078e0008 */
[----:B------:R-:W4:Y:S01]  /*1df0*/  LDG.E.64.CONSTANT R6, desc[UR10][R6.64] ;  /* 0x0000000a06067981 */ /* 0x000f22000c1e9b00 */
        /* <DEDUP_REMOVED lines=23> */
[----:B------:R-:W-:-:S11]  /*1f70*/  DFMA R24, R10, R24, |R8| ;  /* 0x000000180a18722b */ /* 0x000fd60000000408 */
.L_x_12:
[----:B------:R-:W-:Y:S05]  /*1f80*/  BSYNC.RECONVERGENT B1 ;  /* 0x0000000000017941 */ /* 0x000fea0003800200 */
.L_x_11:
[----:B------:R-:W-:Y:S05]  /*1f90*/  @!P0 BRA `(.L_x_5) ;  /* 0x00000000003c8947 */ /* 0x000fea0003800000 */
[----:B------:R-:W0:Y:S01]  /*1fa0*/  LDC R10, c[0x0][0x390] ;  /* 0x0000e400ff0a7b82 */ /* 0x000e220000000800 */
[----:B------:R-:W-:-:S07]  /*1fb0*/  IMAD.MOV R2, RZ, RZ, -R4 ;  /* 0x000000ffff027224 */ /* 0x000fce00078e0a04 */
[----:B------:R-:W1:Y:S01]  /*1fc0*/  LDC.64 R8, c[0x0][0x380] ;  /* 0x0000e000ff087b82 */ /* 0x000e620000000a00 */
[----:B0-----:R-:W-:-:S07]  /*1fd0*/  IMAD R19, R19, R10, UR9 ;  /* 0x0000000913137e24 */ /* 0x001fce000f8e020a */
.L_x_13:
[----:B-1----:R-:W-:-:S06]  /*1fe0*/  IMAD.WIDE.U32 R4, R19, 0x8, R8 ;  /* 0x0000000813047825 */ /* 0x002fcc00078e0008 */
[----:B------:R-:W2:Y:S01]  /*1ff0*/  LDG.E.64.CONSTANT R4, desc[UR10][R4.64] ;  /* 0x0000000a04047981 */ /* 0x000ea2000c1e9b00 */
[----:B------:R-:W-:Y:S02]  /*2000*/  VIADD R2, R2, 0x1 ;  /* 0x0000000102027836 */ /* 0x000fe40000000000 */
[----:B------:R-:W-:Y:S01]  /*2010*/  IMAD.IADD R19, R19, 0x1, R10 ;  /* 0x0000000113137824 */ /* 0x000fe200078e020a */
[C-C-:B--2---:R-:W-:Y:S02]  /*2020*/  DSETP.GT.AND P0, PT, |R4|.reuse, R24.reuse, PT ;  /* 0x000000180400722a */ /* 0x144fe40003f04200 */
[----:B------:R-:W-:-:S04]  /*2030*/  DADD R24, -|R4|, R24 ;  /* 0x0000000004187229 */ /* 0x000fc80000000318 */
[----:B------:R-:W-:Y:S02]  /*2040*/  FSEL R6, R20, UR4, P0 ;  /* 0x0000000414067c08 */ /* 0x000fe40008000000 */
[----:B------:R-:W-:Y:S02]  /*2050*/  FSEL R7, R21, UR5, P0 ;  /* 0x0000000515077c08 */ /* 0x000fe40008000000 */
[----:B------:R-:W-:-:S04]  /*2060*/  ISETP.NE.AND P0, PT, R2, RZ, PT ;  /* 0x000000ff0200720c */ /* 0x000fc80003f05270 */
[----:B------:R-:W-:-:S09]  /*2070*/  DFMA R24, R24, R6, |R4| ;  /* 0x000000061818722b */ /* 0x000fd20000000404 */
[----:B------:R-:W-:Y:S05]  /*2080*/  @P0 BRA `(.L_x_13) ;  /* 0xfffffffc00d40947 */ /* 0x000fea000383ffff */
.L_x_5:
[----:B------:R-:W-:Y:S05]  /*2090*/  BSYNC.RECONVERGENT B0 ;  /* 0x0000000000007941 */ /* 0x000fea0003800200 */
.L_x_4:
[----:B------:R-:W-:-:S13]  /*20a0*/  ISETP.GE.AND P0, PT, R0, 0x1, PT ;  /* 0x000000010000780c */ /* 0x000fda0003f06270 */
[----:B------:R-:W-:Y:S05]  /*20b0*/  @!P0 EXIT ;  /* 0x000000000000894d */ /* 0x000fea0003800000 */
[----:B------:R-:W0:Y:S01]  /*20c0*/  LDC.64 R4, c[0x0][0x398] ;  /* 0x0000e600ff047b82 */ /* 0x000e220000000a00 */
[----:B------:R-:W1:Y:S01]  /*20d0*/  LDCU.64 UR14, c[0x0][0x398] ;  /* 0x00007300ff0e77ac */ /* 0x000e620008000a00 */
[----:B------:R-:W-:Y:S01]  /*20e0*/  BSSY.RECONVERGENT B0, `(.L_x_14) ;  /* 0x00001d7000007945 */ /* 0x000fe20003800200 */
[----:B------:R-:W-:Y:S01]  /*20f0*/  IMAD.IADD R2, R0, 0x1, R3 ;  /* 0x0000000100027824 */ /* 0x000fe200078e0203 */
[----:B------:R-:W2:Y:S04]  /*2100*/  LDCU UR16, c[0x0][0x390] ;  /* 0x00007200ff1077ac */ /* 0x000ea80008000800 */
[----:B------:R-:W3:Y:S01]  /*2110*/  LDC R8, c[0x0][0x390] ;  /* 0x0000e400ff087b82 */ /* 0x000ee20000000800 */
[----:B------:R-:W4:Y:S01]  /*2120*/  LDCU.64 UR12, c[0x0][0x398] ;  /* 0x00007300ff0c77ac */ /* 0x000f220008000a00 */
[----:B------:R-:W0:Y:S01]  /*2130*/  LDCU UR17, c[0x0][0x39c] ;  /* 0x00007380ff1177ac */ /* 0x000e220008000800 */
[----:B-1----:R-:W-:Y:S01]  /*2140*/  UISETP.GE.AND UP0, UPT, UR15, 0x100000, UPT ;  /* 0x001000000f00788c */ /* 0x002fe2000bf06270 */
[----:B0-----:R-:W-:-:S05]  /*2150*/  DMUL R4, R4, 1.80143985094819840000e+16 ;  /* 0x4350000004047828 */ /* 0x001fca0000000000 */
[----:B------:R-:W-:-:S05]  /*2160*/  PLOP3.LUT P0, PT, PT, PT, UP0, 0x80, 0x8 ;  /* 0x000000000008781c */ /* 0x000fca0003f0f008 */
[----:B------:R-:W-:Y:S02]  /*2170*/  R2UR UR7, R5 ;  /* 0x00000000050772ca */ /* 0x000fe400000e0000 */
[----:B------:R-:W-:-:S11]  /*2180*/  R2UR UR6, R4 ;  /* 0x00000000040672ca */ /* 0x000fd600000e0000 */
[----:B------:R-:W-:Y:S01]  /*2190*/  IMAD.U32 R5, RZ, RZ, UR7 ;  /* 0x00000007ff057e24 */ /* 0x000fe2000f8e00ff */
[----:B------:R-:W-:Y:S01]  /*21a0*/  USEL UR8, UR7, UR15, !UP0 ;  /* 0x0000000f07087287 */ /* 0x000fe2000c000000 */
[----:B------:R-:W-:Y:S01]  /*21b0*/  MOV R4, UR6 ;  /* 0x0000000600047c02 */ /* 0x000fe20008000f00 */
[----:B------:R-:W-:Y:S02]  /*21c0*/  USEL UR6, UR6, UR14, !UP0 ;  /* 0x0000000e06067287 */ /* 0x000fe4000c000000 */
[----:B------:R-:W-:Y:S01]  /*21d0*/  FSEL R7, R5, UR15, !P0 ;  /* 0x0000000f05077c08 */ /* 0x000fe2000c000000 */
[----:B------:R-:W-:Y:S01]  /*21e0*/  IMAD.MOV.U32 R5, RZ, RZ, 0x7ff00000 ;  /* 0x7ff00000ff057424 */ /* 0x000fe200078e00ff */
[----:B------:R-:W-:Y:S01]  /*21f0*/  FSEL R6, R4, UR14, !P0 ;  /* 0x0000000e04067c08 */ /* 0x000fe2000c000000 */
[----:B------:R-:W-:Y:S01]  /*2200*/  IMAD.MOV.U32 R4, RZ, RZ, 0x0 ;  /* 0x00000000ff047424 */ /* 0x000fe200078e00ff */
[----:B------:R-:W-:Y:S01]  /*2210*/  ULOP3.LUT UR7, UR8, 0xfffff, URZ, 0xc0, !UPT ;  /* 0x000fffff08077892 */ /* 0x000fe2000f8ec0ff */
[----:B------:R-:W-:Y:S01]  /*2220*/  LOP3.LUT P0, RZ, R7, 0x7fffffff, RZ, 0xc0, !PT ;  /* 0x7fffffff07ff7812 */ /* 0x000fe2000780c0ff */
[----:B------:R-:W-:-:S02]  /*2230*/  USHF.R.U32.HI UR19, URZ, 0x14, UR8 ;  /* 0x00000014ff137899 */ /* 0x000fc40008011608 */
[----:B------:R-:W-:Y:S01]  /*2240*/  ULOP3.LUT UR7, UR7, 0x3ff00000, URZ, 0xfc, !UPT ;  /* 0x3ff0000007077892 */ /* 0x000fe2000f8efcff */
[----:B------:R-:W-:Y:S01]  /*2250*/  DFMA R4, R6, R4, +INF ;  /* 0x7ff000000604742b */ /* 0x000fe20000000004 */
[----:B------:R-:W-:Y:S02]  /*2260*/  ULEA.HI UR18, UR8, 0xfffffbcb, URZ, 0xc ;  /* 0xfffffbcb08127891 */ /* 0x000fe4000f8f60ff */
[----:B------:R-:W-:Y:S01]  /*2270*/  @UP0 UIADD3 UR18, UPT, UPT, UR19, -0x3ff, URZ ;  /* 0xfffffc0113120890 */ /* 0x000fe2000fffe0ff */
[----:B------:R-:W0:Y:S01]  /*2280*/  LDCU.64 UR14, c[0x0][0x3a0] ;  /* 0x00007400ff0e77ac */ /* 0x000e220008000a00 */
[----:B------:R-:W-:-:S05]  /*2290*/  UIADD3 UR8, UPT, UPT, UR8, -0x1, URZ ;  /* 0xffffffff08087890 */ /* 0x000fca000fffe0ff */
[----:B------:R-:W-:Y:S01]  /*22a0*/  FSEL R6, R4, RZ, P0 ;  /* 0x000000ff04067208 */ /* 0x000fe20000000000 */
[----:B---3--:R-:W-:Y:S01]  /*22b0*/  IMAD R4, R3, R8, UR9 ;  /* 0x0000000903047e24 */ /* 0x008fe2000f8e0208 */
[----:B------:R-:W-:Y:S01]  /*22c0*/  FSEL R7, R5, -QNAN , P0 ;  /* 0xfff0000005077808 */ /* 0x000fe20000000000 */
[----:B--2-4-:R-:W-:-:S12]  /*22d0*/  UIADD3 UR19, UPT, UPT, UR7, -0x100000, URZ ;  /* 0xfff0000007137890 */ /* 0x014fd8000fffe0ff */
.L_x_35:
[----:B-1----:R-:W1:Y:S02]  /*22e0*/  LDC.64 R10, c[0x0][0x380] ;  /* 0x0000e000ff0a7b82 */ /* 0x002e640000000a00 */
[----:B-1----:R-:W-:-:S06]  /*22f0*/  IMAD.WIDE R10, R4, 0x8, R10 ;  /* 0x00000008040a7825 */ /* 0x002fcc00078e020a */
[----:B------:R-:W2:Y:S01]  /*2300*/  LDG.E.64.CONSTANT R10, desc[UR10][R10.64] ;  /* 0x0000000a0a0a7981 */ /* 0x000ea2000c1e9b00 */
[----:B------:R-:W-:Y:S01]  /*2310*/  BSSY.RECONVERGENT B1, `(.L_x_15) ;  /* 0x00000c4000017945 */ /* 0x000fe20003800200 */
[C-C-:B--2---:R-:W-:Y:S02]  /*2320*/  DSETP.GT.AND P0, PT, |R10|.reuse, R24.reuse, PT ;  /* 0x000000180a00722a */ /* 0x144fe40003f04200 */
[----:B------:R-:W-:-:S04]  /*2330*/  DADD R24, -|R10|, R24 ;  /* 0x000000000a187229 */ /* 0x000fc80000000318 */
[----:B------:R-:W-:Y:S02]  /*2340*/  FSEL R8, R20, UR4, P0 ;  /* 0x0000000414087c08 */ /* 0x000fe40008000000 */
[----:B------:R-:W-:-:S06]  /*2350*/  FSEL R9, R21, UR5, P0 ;  /* 0x0000000515097c08 */ /* 0x000fcc0008000000 */
[----:B------:R-:W-:Y:S01]  /*2360*/  DFMA R24, R24, R8, |R10| ;  /* 0x000000081818722b */ /* 0x000fe2000000040a */
[----:B------:R-:W-:Y:S01]  /*2370*/  IMAD.MOV.U32 R8, RZ, RZ, 0x0 ;  /* 0x00000000ff087424 */ /* 0x000fe200078e00ff */
[----:B------:R-:W-:-:S06]  /*2380*/  MOV R9, 0x3ff00000 ;  /* 0x3ff0000000097802 */ /* 0x000fcc0000000f00 */
[----:B------:R-:W-:-:S14]  /*2390*/  DSETP.GT.AND P0, PT, R24, UR12, PT ;  /* 0x0000000c18007e2a */ /* 0x000fdc000bf04000 */
[----:B------:R-:W-:Y:S05]  /*23a0*/  @!P0 BRA `(.L_x_16) ;  /* 0x0000000800e88947 */ /* 0x000fea0003800000 */
[----:B------:R-:W-:Y:S01]  /*23b0*/  ISETP.GT.AND P0, PT, R25, 0xfffff, PT ;  /* 0x000fffff1900780c */ /* 0x000fe20003f04270 */
[--C-:B------:R-:W-:Y:S01]  /*23c0*/  IMAD.MOV.U32 R8, RZ, RZ, R24.reuse ;  /* 0x000000ffff087224 */ /* 0x100fe200078e0018 */
[----:B------:R-:W-:Y:S01]  /*23d0*/  BSSY.RECONVERGENT B2, `(.L_x_17) ;  /* 0x0000053000027945 */ /* 0x000fe20003800200 */
[--C-:B------:R-:W-:Y:S02]  /*23e0*/  IMAD.MOV.U32 R9, RZ, RZ, R25.reuse ;  /* 0x000000ffff097224 */ /* 0x100fe400078e0019 */
[----:B------:R-:W-:Y:S02]  /*23f0*/  IMAD.MOV.U32 R5, RZ, RZ, R25 ;  /* 0x000000ffff057224 */ /* 0x000fe400078e0019 */
[----:B------:R-:W-:-:S06]  /*2400*/  IMAD.MOV.U32 R12, RZ, RZ, R24 ;  /* 0x000000ffff0c7224 */ /* 0x000fcc00078e0018 */
[----:B------:R-:W-:-:S10]  /*2410*/  @!P0 DMUL R8, R24, 1.80143985094819840000e+16 ;  /* 0x4350000018088828 */ /* 0x000fd40000000000 */
[----:B------:R-:W-:Y:S02]  /*2420*/  @!P0 IMAD.MOV.U32 R5, RZ, RZ, R9 ;  /* 0x000000ffff058224 */ /* 0x000fe400078e0009 */
[----:B------:R-:W-:Y:S02]  /*2430*/  @!P0 IMAD.MOV.U32 R12, RZ, RZ, R8 ;  /* 0x000000ffff0c8224 */ /* 0x000fe400078e0008 */
[----:B------:R-:W-:-:S05]  /*2440*/  VIADD R0, R5, 0xffffffff ;  /* 0xffffffff05007836 */ /* 0x000fca0000000000 */
[----:B------:R-:W-:Y:S02]  /*2450*/  ISETP.GT.U32.AND P1, PT, R0, 0x7feffffe, PT ;  /* 0x7feffffe0000780c */ /* 0x000fe40003f24070 */
[----:B------:R-:W-:Y:S01]  /*2460*/  MOV R0, 0xfffffc01 ;  /* 0xfffffc0100007802 */ /* 0x000fe20000000f00 */
[----:B------:R-:W-:-:S10]  /*2470*/  @!P0 IMAD.MOV.U32 R0, RZ, RZ, -0x435 ;  /* 0xfffffbcbff008424 */ /* 0x000fd400078e00ff */
[----:B------:R-:W-:Y:S05]  /*2480*/  @P1 BRA `(.L_x_18) ;  /* 0x0000000400041947 */ /* 0x000fea0003800000 */
[----:B------:R-:W-:Y:S01]  /*2490*/  LOP3.LUT R8, R5, 0xfffff, RZ, 0xc0, !PT ;  /* 0x000fffff05087812 */ /* 0x000fe200078ec0ff */
[----:B------:R-:W-:Y:S01]  /*24a0*/  IMAD.MOV.U32 R22, RZ, RZ, -0x748574fc ;  /* 0x8b7a8b04ff167424 */ /* 0x000fe200078e00ff */
[----:B------:R-:W-:Y:S01]  /*24b0*/  UMOV UR20, 0x3ae80f1e ;  /* 0x3ae80f1e00147882 */ /* 0x000fe20000000000 */
[----:B------:R-:W-:Y:S01]  /*24c0*/  IMAD.MOV.U32 R23, RZ, RZ, 0x3ed0ee25 ;  /* 0x3ed0ee25ff177424 */ /* 0x000fe200078e00ff */
[----:B------:R-:W-:Y:S01]  /*24d0*/  LOP3.LUT R9, R8, 0x3ff00000, RZ, 0xfc, !PT ;  /* 0x3ff0000008097812 */ /* 0x000fe200078efcff */
[----:B------:R-:W-:Y:S01]  /*24e0*/  IMAD.MOV.U32 R8, RZ, RZ, R12 ;  /* 0x000000ffff087224 */ /* 0x000fe200078e000c */
[----:B------:R-:W-:Y:S01]  /*24f0*/  UMOV UR21, 0x3eb1380b ;  /* 0x3eb1380b00157882 */ /* 0x000fe20000000000 */
[----:B------:R-:W-:Y:S01]  /*2500*/  IMAD.MOV.U32 R12, RZ, RZ, RZ ;  /* 0x000000ffff0c7224 */ /* 0x000fe200078e00ff */
[----:B------:R-:W-:Y:S01]  /*2510*/  ISETP.GE.U32.AND P0, PT, R9, 0x3ff6a09f, PT ;  /* 0x3ff6a09f0900780c */ /* 0x000fe20003f06070 */
[----:B------:R-:W-:Y:S01]  /*2520*/  IMAD.MOV.U32 R29, RZ, RZ, 0x43300000 ;  /* 0x43300000ff1d7424 */ /* 0x000fe200078e00ff */
[----:B------:R-:W-:Y:S01]  /*2530*/  LEA.HI R0, R5, R0, RZ, 0xc ;  /* 0x0000000005007211 */ /* 0x000fe200078f60ff */
[----:B------:R-:W-:Y:S01]  /*2540*/  UMOV UR22, 0x80000000 ;  /* 0x8000000000167882 */ /* 0x000fe20000000000 */
[----:B------:R-:W-:-:S09]  /*2550*/  UMOV UR23, 0x43300000 ;  /* 0x4330000000177882 */ /* 0x000fd20000000000 */
[----:B------:R-:W-:Y:S02]  /*2560*/  @P0 VIADD R13, R9, 0xfff00000 ;  /* 0xfff00000090d0836 */ /* 0x000fe40000000000 */
[----:B------:R-:W-:-:S03]  /*2570*/  @P0 VIADD R0, R0, 0x1 ;  /* 0x0000000100000836 */ /* 0x000fc60000000000 */
[----:B------:R-:W-:Y:S02]  /*2580*/  @P0 MOV R9, R13 ;  /* 0x0000000d00090202 */ /* 0x000fe40000000f00 */
[----:B------:R-:W-:-:S04]  /*2590*/  LOP3.LUT R28, R0, 0x80000000, RZ, 0x3c, !PT ;  /* 0x80000000001c7812 */ /* 0x000fc800078e3cff */
[C---:B------:R-:W-:Y:S02]  /*25a0*/  DADD R18, R8.reuse, 1 ;  /* 0x3ff0000008127429 */ /* 0x040fe40000000000 */
[----:B------:R-:W-:-:S04]  /*25b0*/  DADD R8, R8, -1 ;  /* 0xbff0000008087429 */ /* 0x000fc80000000000 */
[----:B------:R-:W1:Y:S02]  /*25c0*/  MUFU.RCP64H R13, R19 ;  /* 0x00000013000d7308 */ /* 0x000e640000001800 */
[----:B-1----:R-:W-:-:S08]  /*25d0*/  DFMA R14, -R18, R12, 1 ;  /* 0x3ff00000120e742b */ /* 0x002fd0000000010c */
[----:B------:R-:W-:-:S08]  /*25e0*/  DFMA R14, R14, R14, R14 ;  /* 0x0000000e0e0e722b */ /* 0x000fd0000000000e */
[----:B------:R-:W-:-:S08]  /*25f0*/  DFMA R12, R12, R14, R12 ;  /* 0x0000000e0c0c722b */ /* 0x000fd0000000000c */
[----:B------:R-:W-:-:S08]  /*2600*/  DMUL R14, R8, R12 ;  /* 0x0000000c080e7228 */ /* 0x000fd00000000000 */
[----:B------:R-:W-:-:S08]  /*2610*/  DFMA R14, R8, R12, R14 ;  /* 0x0000000c080e722b */ /* 0x000fd0000000000e */
[----:B------:R-:W-:Y:S02]  /*2620*/  DMUL R16, R14, R14 ;  /* 0x0000000e0e107228 */ /* 0x000fe40000000000 */
[----:B------:R-:W-:-:S06]  /*2630*/  DADD R26, R8, -R14 ;  /* 0x00000000081a7229 */ /* 0x000fcc000000080e */
[----:B------:R-:W-:Y:S01]  /*2640*/  DFMA R18, R16, UR20, R22 ;  /* 0x0000001410127c2b */ /* 0x000fe20008000016 */
[----:B------:R-:W-:Y:S01]  /*2650*/  UMOV UR20, 0x9f02676f ;  /* 0x9f02676f00147882 */ /* 0x000fe20000000000 */
[----:B------:R-:W-:Y:S01]  /*2660*/  UMOV UR21, 0x3ef3b266 ;  /* 0x3ef3b26600157882 */ /* 0x000fe20000000000 */
[----:B------:R-:W-:-:S05]  /*2670*/  DADD R26, R26, R26 ;  /* 0x000000001a1a7229 */ /* 0x000fca000000001a */
[----:B------:R-:W-:Y:S01]  /*2680*/  DFMA R18, R16, R18, UR20 ;  /* 0x0000001410127e2b */ /* 0x000fe20008000012 */
[----:B------:R-:W-:Y:S01]  /*2690*/  UMOV UR20, 0xa9ab0956 ;  /* 0xa9ab095600147882 */ /* 0x000fe20000000000 */
[----:B------:R-:W-:Y:S01]  /*26a0*/  UMOV UR21, 0x3f1745cb ;  /* 0x3f1745cb00157882 */ /* 0x000fe20000000000 */
[----:B------:R-:W-:-:S05]  /*26b0*/  DFMA R26, R8, -R14, R26 ;  /* 0x8000000e081a722b */ /* 0x000fca000000001a */
[----:B------:R-:W-:Y:S01]  /*26c0*/  DFMA R18, R16, R18, UR20 ;  /* 0x0000001410127e2b */ /* 0x000fe20008000012 */
[----:B------:R-:W-:Y:S01]  /*26d0*/  UMOV UR20, 0x2d1b5154 ;  /* 0x2d1b515400147882 */ /* 0x000fe20000000000 */
[----:B------:R-:W-:Y:S01]  /*26e0*/  UMOV UR21, 0x3f3c71c7 ;  /* 0x3f3c71c700157882 */ /* 0x000fe20000000000 */
[----:B------:R-:W-:-:S05]  /*26f0*/  DMUL R26, R12, R26 ;  /* 0x0000001a0c1a7228 */ /* 0x000fca0000000000 */
[----:B------:R-:W-:Y:S01]  /*2700*/  DFMA R18, R16, R18, UR20 ;  /* 0x0000001410127e2b */ /* 0x000fe20008000012 */
[----:B------:R-:W-:Y:S01]  /*2710*/  UMOV UR20, 0x923be72d ;  /* 0x923be72d00147882 */ /* 0x000fe20000000000 */
[----:B------:R-:W-:-:S06]  /*2720*/  UMOV UR21, 0x3f624924 ;  /* 0x3f62492400157882 */ /* 0x000fcc0000000000 */
[----:B------:R-:W-:Y:S01]  /*2730*/  DFMA R22, R16, R18, UR20 ;  /* 0x0000001410167e2b */ /* 0x000fe20008000012 */
[----:B------:R-:W-:Y:S01]  /*2740*/  UMOV UR20, 0x9999a3c4 ;  /* 0x9999a3c400147882 */ /* 0x000fe20000000000 */
[----:B------:R-:W-:Y:S01]  /*2750*/  UMOV UR21, 0x3f899999 ;  /* 0x3f89999900157882 */ /* 0x000fe20000000000 */
[----:B------:R-:W-:Y:S01]  /*2760*/  DADD R18, R28, -UR22 ;  /* 0x800000161c127e29 */ /* 0x000fe20008000000 */
[----:B------:R-:W-:Y:S01]  /*2770*/  UMOV UR22, 0xfefa39ef ;  /* 0xfefa39ef00167882 */ /* 0x000fe20000000000 */
[----:B------:R-:W-:-:S03]  /*2780*/  UMOV UR23, 0x3fe62e42 ;  /* 0x3fe62e4200177882 */ /* 0x000fc60000000000 */
[----:B------:R-:W-:Y:S01]  /*2790*/  DFMA R22, R16, R22, UR20 ;  /* 0x0000001410167e2b */ /* 0x000fe20008000016 */
[----:B------:R-:W-:Y:S01]  /*27a0*/  UMOV UR20, 0x55555554 ;  /* 0x5555555400147882 */ /* 0x000fe20000000000 */
[----:B------:R-:W-:Y:S01]  /*27b0*/  UMOV UR21, 0x3fb55555 ;  /* 0x3fb5555500157882 */ /* 0x000fe20000000000 */
[----:B------:R-:W-:-:S05]  /*27c0*/  DFMA R8, R18, UR22, R14 ;  /* 0x0000001612087c2b */ /* 0x000fca000800000e */
[----:B------:R-:W-:Y:S01]  /*27d0*/  DFMA R22, R16, R22, UR20 ;  /* 0x0000001410167e2b */ /* 0x000fe20008000016 */
[----:B------:R-:W-:Y:S01]  /*27e0*/  UMOV UR20, 0xfefa39ef ;  /* 0xfefa39ef00147882 */ /* 0x000fe20000000000 */
[----:B------:R-:W-:Y:S02]  /*27f0*/  UMOV UR21, 0x3fe62e42 ;  /* 0x3fe62e4200157882 */ /* 0x000fe40000000000 */
[----:B------:R-:W-:Y:S01]  /*2800*/  DFMA R28, R18, -UR20, R8 ;  /* 0x80000014121c7c2b */ /* 0x000fe20008000008 */
[----:B------:R-:W-:Y:S01]  /*2810*/  UMOV UR20, 0x3b39803f ;  /* 0x3b39803f00147882 */ /* 0x000fe20000000000 */
[----:B------:R-:W-:Y:S02]  /*2820*/  UMOV UR21, 0x3c7abc9e ;  /* 0x3c7abc9e00157882 */ /* 0x000fe40000000000 */
[----:B------:R-:W-:-:S04]  /*2830*/  DMUL R22, R16, R22 ;  /* 0x0000001610167228 */ /* 0x000fc80000000000 */
[----:B------:R-:W-:-:S04]  /*2840*/  DADD R28, -R14, R28 ;  /* 0x000000000e1c7229 */ /* 0x000fc8000000011c */
[----:B------:R-:W-:-:S08]  /*2850*/  DFMA R22, R14, R22, R26 ;  /* 0x000000160e16722b */ /* 0x000fd0000000001a */
[----:B------:R-:W-:-:S08]  /*2860*/  DADD R22, R22, -R28 ;  /* 0x0000000016167229 */ /* 0x000fd0000000081c */
[----:B------:R-:W-:-:S08]  /*2870*/  DFMA R22, R18, UR20, R22 ;  /* 0x0000001412167c2b */ /* 0x000fd00008000016 */
[----:B------:R-:W-:Y:S01]  /*2880*/  DADD R8, R8, R22 ;  /* 0x0000000008087229 */ /* 0x000fe20000000016 */
[----:B------:R-:W-:Y:S10]  /*2890*/  BRA `(.L_x_19) ;  /* 0x0000000000187947 */ /* 0x000ff40003800000 */
.L_x_18:
[----:B------:R-:W-:Y:S01]  /*28a0*/  MOV R12, 0x0 ;  /* 0x00000000000c7802 */ /* 0x000fe20000000f00 */
[----:B------:R-:W-:Y:S01]  /*28b0*/  IMAD.MOV.U32 R13, RZ, RZ, 0x7ff00000 ;  /* 0x7ff00000ff0d7424 */ /* 0x000fe200078e00ff */
[----:B------:R-:W-:-:S05]  /*28c0*/  LOP3.LUT P0, RZ, R9, 0x7fffffff, RZ, 0xc0, !PT ;  /* 0x7fffffff09ff7812 */ /* 0x000fca000780c0ff */
[----:B------:R-:W-:-:S10]  /*28d0*/  DFMA R12, R8, R12, +INF ;  /* 0x7ff00000080c742b */ /* 0x000fd4000000000c */
[----:B------:R-:W-:Y:S02]  /*28e0*/  FSEL R8, R12, RZ, P0 ;  /* 0x000000ff0c087208 */ /* 0x000fe40000000000 */
[----:B------:R-:W-:-:S07]  /*28f0*/  FSEL R9, R13, -QNAN , P0 ;  /* 0xfff000000d097808 */ /* 0x000fce0000000000 */
.L_x_19:
[----:B0-----:R-:W-:Y:S05]  /*2900*/  BSYNC.RECONVERGENT B2 ;  /* 0x0000000000027941 */ /* 0x001fea0003800200 */
.L_x_17:
[----:B------:R-:W-:Y:S01]  /*2910*/  UISETP.GT.U32.AND UP0, UPT, UR8, 0x7feffffe, UPT ;  /* 0x7feffffe0800788c */ /* 0x000fe2000bf04070 */
[----:B------:R-:W-:Y:S01]  /*2920*/  IMAD.MOV.U32 R14, RZ, RZ, R6 ;  /* 0x000000ffff0e7224 */ /* 0x000fe200078e0006 */
[----:B------:R-:W-:Y:S01]  /*2930*/  UMOV UR20, 0xbaaafad3 ;  /* 0xbaaafad300147882 */ /* 0x000fe20000000000 */
[----:B------:R-:W-:Y:S01]  /*2940*/  UMOV UR21, 0x3c695355 ;  /* 0x3c69535500157882 */ /* 0x000fe20000000000 */
[----:B------:R-:W-:Y:S01]  /*2950*/  IMAD.MOV.U32 R15, RZ, RZ, R7 ;  /* 0x000000ffff0f7224 */ /* 0x000fe200078e0007 */
[----:B------:R-:W-:-:S04]  /*2960*/  DMUL R12, R8, UR20 ;  /* 0x00000014080c7c28 */ /* 0x000fc80008000000 */
[----:B------:R-:W-:Y:S07]  /*2970*/  BRA.U UP0, `(.L_x_20) ;  /* 0x0000000500007547 */ /* 0x000fee000b800000 */
[----:B------:R-:W-:Y:S01]  /*2980*/  UISETP.GT.U32.AND UP0, UPT, UR7, 0x3ff6a09e, UPT ;  /* 0x3ff6a09e0700788c */ /* 0x000fe2000bf04070 */
[----:B------:R-:W-:Y:S01]  /*2990*/  IMAD.U32 R0, RZ, RZ, UR19 ;  /* 0x00000013ff007e24 */ /* 0x000fe2000f8e00ff */
[----:B------:R-:W-:Y:S01]  /*29a0*/  MOV R16, RZ ;  /* 0x000000ff00107202 */ /* 0x000fe20000000f00 */
[----:B------:R-:W-:Y:S01]  /*29b0*/  IMAD.U32 R14, RZ, RZ, UR6 ;  /* 0x00000006ff0e7e24 */ /* 0x000fe2000f8e00ff */
[----:B------:R-:W-:Y:S01]  /*29c0*/  UMOV UR22, 0x3ae80f1e ;  /* 0x3ae80f1e00167882 */ /* 0x000fe20000000000 */
[----:B------:R-:W-:Y:S01]  /*29d0*/  IMAD.MOV.U32 R28, RZ, RZ, -0x748574fc ;  /* 0x8b7a8b04ff1c7424 */ /* 0x000fe200078e00ff */
[----:B------:R-:W-:Y:S01]  /*29e0*/  PLOP3.LUT P0, PT, PT, PT, UP0, 0x80, 0x8 ;  /* 0x000000000008781c */ /* 0x000fe20003f0f008 */
[----:B------:R-:W-:Y:S01]  /*29f0*/  IMAD.MOV.U32 R29, RZ, RZ, 0x3ed0ee25 ;  /* 0x3ed0ee25ff1d7424 */ /* 0x000fe200078e00ff */
[----:B------:R-:W-:Y:S01]  /*2a00*/  UMOV UR23, 0x3eb1380b ;  /* 0x3eb1380b00177882 */ /* 0x000fe20000000000 */
[----:B------:R-:W-:Y:S01]  /*2a10*/  UIADD3 UR9, UPT, UPT, UR18, 0x1, URZ ;  /* 0x0000000112097890 */ /* 0x000fe2000fffe0ff */
[----:B------:R-:W-:Y:S01]  /*2a20*/  FSEL R15, R0, UR7, P0 ;  /* 0x00000007000f7c08 */ /* 0x000fe20008000000 */
[----:B------:R-:W-:Y:S01]  /*2a30*/  @!UP0 UIADD3 UR9, UPT, UPT, UR18, URZ, URZ ;  /* 0x000000ff12098290 */ /* 0x000fe2000fffe0ff */
[----:B------:R-:W-:Y:S01]  /*2a40*/  IMAD.MOV.U32 R33, RZ, RZ, 0x43300000 ;  /* 0x43300000ff217424 */ /* 0x000fe200078e00ff */
[----:B------:R-:W-:Y:S01]  /*2a50*/  UMOV UR24, 0x80000000 ;  /* 0x8000000000187882 */ /* 0x000fe20000000000 */
[----:B------:R-:W-:Y:S01]  /*2a60*/  UMOV UR25, 0x43300000 ;  /* 0x4330000000197882 */ /* 0x000fe20000000000 */
[----:B------:R-:W-:Y:S01]  /*2a70*/  ULOP3.LUT UR9, UR9, 0x80000000, URZ, 0x3c, !UPT ;  /* 0x8000000009097892 */ /* 0x000fe2000f8e3cff */
[----:B------:R-:W-:-:S02]  /*2a80*/  DADD R26, R14, 1 ;  /* 0x3ff000000e1a7429 */ /* 0x000fc40000000000 */
[----:B------:R-:W-:-:S03]  /*2a90*/  DADD R14, R14, -1 ;  /* 0xbff000000e0e7429 */ /* 0x000fc60000000000 */
[----:B------:R-:W-:Y:S01]  /*2aa0*/  IMAD.U32 R32, RZ, RZ, UR9 ;  /* 0x00000009ff207e24 */ /* 0x000fe2000f8e00ff */
[----:B------:R-:W0:Y:S02]  /*2ab0*/  MUFU.RCP64H R17, R27 ;  /* 0x0000001b00117308 */ /* 0x000e240000001800 */
[----:B0-----:R-:W-:-:S08]  /*2ac0*/  DFMA R18, -R26, R16, 1 ;  /* 0x3ff000001a12742b */ /* 0x001fd00000000110 */
        /* <DEDUP_REMOVED lines=24> */
[----:B------:R-:W-:Y:S01]  /*2c50*/  UMOV UR25, 0x3fe62e42 ;  /* 0x3fe62e4200197882 */ /* 0x000fe20000000000 */
[----:B------:R-:W-:Y:S02]  /*2c60*/  DFMA R32, R14, -R22, R30 ;  /* 0x800000160e20722b */ /* 0x000fe4000000001e */
[----:B------:R-:W-:Y:S01]  /*2c70*/  DFMA R28, R18, R28, UR22 ;  /* 0x00000016121c7e2b */ /* 0x000fe2000800001c */
[----:B------:R-:W-:Y:S01]  /*2c80*/  UMOV UR22, 0x55555554 ;  /* 0x5555555400167882 */ /* 0x000fe20000000000 */
[----:B------:R-:W-:Y:S01]  /*2c90*/  UMOV UR23, 0x3fb55555 ;  /* 0x3fb5555500177882 */ /* 0x000fe20000000000 */
[----:B------:R-:W-:-:S03]  /*2ca0*/  DFMA R14, R26, UR24, R22 ;  /* 0x000000181a0e7c2b */ /* 0x000fc60008000016 */
[----:B------:R-:W-:Y:S02]  /*2cb0*/  DMUL R32, R16, R32 ;  /* 0x0000002010207228 */ /* 0x000fe40000000000 */
        /* <DEDUP_REMOVED lines=11> */
[----:B------:R-:W-:-:S11]  /*2d70*/  DADD R14, R14, R28 ;  /* 0x000000000e0e7229 */ /* 0x000fd6000000001c */
.L_x_20:
[----:B------:R-:W-:Y:S01]  /*2d80*/  DMUL R16, R14, UR20 ;  /* 0x000000140e107c28 */ /* 0x000fe20008000000 */
[----:B------:R-:W-:Y:S01]  /*2d90*/  UMOV UR20, 0x1526e50e ;  /* 0x1526e50e00147882 */ /* 0x000fe20000000000 */
[----:B------:R-:W-:Y:S01]  /*2da0*/  UMOV UR21, 0x3fdbcb7b ;  /* 0x3fdbcb7b00157882 */ /* 0x000fe20000000000 */
[----:B------:R-:W-:Y:S01]  /*2db0*/  BSSY.RECONVERGENT B2, `(.L_x_21) ;  /* 0x0000009000027945 */ /* 0x000fe20003800200 */
[----:B------:R-:W-:Y:S01]  /*2dc0*/  DFMA R12, R8, UR20, R12 ;  /* 0x00000014080c7c2b */ /* 0x000fe2000800000c */
[----:B------:R-:W-:-:S03]  /*2dd0*/  MOV R0, 0x2e40 ;  /* 0x00002e4000007802 */ /* 0x000fc60000000f00 */
[----:B------:R-:W-:-:S08]  /*2de0*/  DFMA R16, R14, UR20, R16 ;  /* 0x000000140e107c2b */ /* 0x000fd00008000010 */
[----:B------:R-:W-:-:S08]  /*2df0*/  DADD R8, -R16, R12 ;  /* 0x0000000010087229 */ /* 0x000fd0000000010c */
[----:B------:R-:W-:-:S10]  /*2e00*/  DMUL R8, R8, -UR14 ;  /* 0x8000000e08087c28 */ /* 0x000fd40008000000 */
[----:B------:R-:W-:Y:S01]  /*2e10*/  IMAD.MOV.U32 R34, RZ, RZ, R8 ;  /* 0x000000ffff227224 */ /* 0x000fe200078e0008 */
[----:B------:R-:W-:-:S07]  /*2e20*/  MOV R5, R9 ;  /* 0x0000000900057202 */ /* 0x000fce0000000f00 */
[----:B------:R-:W-:Y:S05]  /*2e30*/  CALL.REL.NOINC `($limiter_kernel$__internal_accurate_pow) ;  /* 0x0000001800187944 */ /* 0x000fea0003c00000 */
[----:B------:R-:W-:Y:S05]  /*2e40*/  BSYNC.RECONVERGENT B2 ;  /* 0x0000000000027941 */ /* 0x000fea0003800200 */
.L_x_21:
[C---:B------:R-:W-:Y:S01]  /*2e50*/  DADD R12, R8.reuse, 10 ;  /* 0x40240000080c7429 */ /* 0x040fe20000000000 */
[----:B------:R-:W-:Y:S01]  /*2e60*/  BSSY.RECONVERGENT B2, `(.L_x_22) ;  /* 0x000000c000027945 */ /* 0x000fe20003800200 */
[----:B------:R-:W-:-:S08]  /*2e70*/  DSETP.NEU.AND P2, PT, R8, RZ, PT ;  /* 0x000000ff0800722a */ /* 0x000fd00003f4d000 */
[----:B------:R-:W-:-:S04]  /*2e80*/  LOP3.LUT R12, R13, 0x7ff00000, RZ, 0xc0, !PT ;  /* 0x7ff000000d0c7812 */ /* 0x000fc800078ec0ff */
[----:B------:R-:W-:-:S13]  /*2e90*/  ISETP.NE.AND P0, PT, R12, 0x7ff00000, PT ;  /* 0x7ff000000c00780c */ /* 0x000fda0003f05270 */
[----:B------:R-:W-:Y:S05]  /*2ea0*/  @P0 BRA `(.L_x_23) ;  /* 0x00000000001c0947 */ /* 0x000fea0003800000 */
[----:B------:R-:W-:-:S14]  /*2eb0*/  DSETP.NAN.AND P0, PT, R8, R8, PT ;  /* 0x000000080800722a */ /* 0x000fdc0003f08000 */
[----:B------:R-:W-:Y:S01]  /*2ec0*/  @P0 DADD R18, R8, 10 ;  /* 0x4024000008120429 */ /* 0x000fe20000000000 */
[----:B------:R-:W-:Y:S10]  /*2ed0*/  @P0 BRA `(.L_x_23) ;  /* 0x0000000000100947 */ /* 0x000ff40003800000 */
[----:B------:R-:W-:-:S14]  /*2ee0*/  DSETP.NEU.AND P0, PT, |R8|, +INF , PT ;  /* 0x7ff000000800742a */ /* 0x000fdc0003f0d200 */
[----:B------:R-:W-:Y:S01]  /*2ef0*/  @!P0 ISETP.GE.AND P1, PT, R9, RZ, PT ;  /* 0x000000ff0900820c */ /* 0x000fe20003f26270 */
[----:B------:R-:W-:-:S03]  /*2f00*/  @!P0 IMAD.MOV.U32 R18, RZ, RZ, RZ ;  /* 0x000000ffff128224 */ /* 0x000fc600078e00ff */
[----:B------:R-:W-:-:S09]  /*2f10*/  @!P0 SEL R19, RZ, 0x7ff00000, !P1 ;  /* 0x7ff00000ff138807 */ /* 0x000fd20004800000 */
.L_x_23:
[----:B------:R-:W-:Y:S05]  /*2f20*/  BSYNC.RECONVERGENT B2 ;  /* 0x0000000000027941 */ /* 0x000fea0003800200 */
.L_x_22:
[----:B------:R-:W-:Y:S02]  /*2f30*/  FSEL R8, R18, RZ, P2 ;  /* 0x000000ff12087208 */ /* 0x000fe40001000000 */
[----:B------:R-:W-:-:S07]  /*2f40*/  FSEL R9, R19, 1.875, P2 ;  /* 0x3ff0000013097808 */ /* 0x000fce0001000000 */
.L_x_16:
[----:B0-----:R-:W-:Y:S05]  /*2f50*/  BSYNC.RECONVERGENT B1 ;  /* 0x0000000000017941 */ /* 0x001fea0003800200 */
.L_x_15:
[C---:B------:R-:W-:Y:S01]  /*2f60*/  DSETP.GT.AND P0, PT, R24.reuse, RZ, PT ;  /* 0x000000ff1800722a */ /* 0x040fe20003f04000 */
[----:B------:R-:W-:Y:S01]  /*2f70*/  BSSY.RECONVERGENT B1, `(.L_x_24) ;  /* 0x00000e4000017945 */ /* 0x000fe20003800200 */
[----:B------:R-:W-:Y:S02]  /*2f80*/  IMAD.MOV.U32 R12, RZ, RZ, 0x0 ;  /* 0x00000000ff0c7424 */ /* 0x000fe400078e00ff */
[----:B------:R-:W-:Y:S02]  /*2f90*/  IMAD.MOV.U32 R13, RZ, RZ, 0x3ff00000 ;  /* 0x3ff00000ff0d7424 */ /* 0x000fe400078e00ff */
[----:B------:R-:W-:-:S14]  /*2fa0*/  DSETP.GEU.OR P0, PT, R24, UR12, !P0 ;  /* 0x0000000c18007e2a */ /* 0x000fdc000c70e400 */
[----:B------:R-:W-:Y:S05]  /*2fb0*/  @P0 BRA `(.L_x_25) ;  /* 0x0000000c007c0947 */ /* 0x000fea0003800000 */
[----:B------:R-:W-:Y:S01]  /*2fc0*/  ISETP.GT.AND P1, PT, R25, 0xfffff, PT ;  /* 0x000fffff1900780c */ /* 0x000fe20003f24270 */
[--C-:B------:R-:W-:Y:S01]  /*2fd0*/  IMAD.MOV.U32 R14, RZ, RZ, R24.reuse ;  /* 0x000000ffff0e7224 */ /* 0x100fe200078e0018 */
[----:B------:R-:W-:Y:S01]  /*2fe0*/  MOV R0, R25 ;  /* 0x0000001900007202 */ /* 0x000fe20000000f00 */
[----:B------:R-:W-:Y:S01]  /*2ff0*/  IMAD.MOV.U32 R15, RZ, RZ, R25 ;  /* 0x000000ffff0f7224 */ /* 0x000fe200078e0019 */
[----:B------:R-:W-:Y:S01]  /*3000*/  UISETP.GT.U32.AND UP0, UPT, UR8, 0x7feffffe, UPT ;  /* 0x7feffffe0800788c */ /* 0x000fe2000bf04070 */
[----:B------:R-:W-:Y:S01]  /*3010*/  IMAD.MOV.U32 R12, RZ, RZ, R24 ;  /* 0x000000ffff0c7224 */ /* 0x000fe200078e0018 */
[----:B------:R-:W-:Y:S01]  /*3020*/  MOV R17, R7 ;  /* 0x0000000700117202 */ /* 0x000fe20000000f00 */
[----:B------:R-:W-:-:S06]  /*3030*/  IMAD.MOV.U32 R16, RZ, RZ, R6 ;  /* 0x000000ffff107224 */ /* 0x000fcc00078e0006 */
[----:B------:R-:W-:-:S10]  /*3040*/  @!P1 DMUL R14, R24, 1.80143985094819840000e+16 ;  /* 0x43500000180e9828 */ /* 0x000fd40000000000 */
[----:B------:R-:W-:-:S04]  /*3050*/  @!P1 IMAD.MOV.U32 R0, RZ, RZ, R15 ;  /* 0x000000ffff009224 */ /* 0x000fc800078e000f */
[----:B------:R-:W-:-:S05]  /*3060*/  VIADD R5, R0, 0xffffffff ;  /* 0xffffffff00057836 */ /* 0x000fca0000000000 */
[----:B------:R-:W-:Y:S01]  /*3070*/  ISETP.GT.U32.AND P0, PT, R5, 0x7feffffe, PT ;  /* 0x7feffffe0500780c */ /* 0x000fe20003f04070 */
[----:B------:R-:W-:Y:S01]  /*3080*/  IMAD.MOV.U32 R5, RZ, RZ, -0x3ff ;  /* 0xfffffc01ff057424 */ /* 0x000fe200078e00ff */
[----:B------:R-:W-:Y:S11]  /*3090*/  BRA.U UP0, `(.L_x_26) ;  /* 0x0000000100f87547 */ /* 0x000ff6000b800000 */
[----:B------:R-:W-:Y:S01]  /*30a0*/  UISETP.GT.U32.AND UP0, UPT, UR7, 0x3ff6a09e, UPT ;  /* 0x3ff6a09e0700788c */ /* 0x000fe2000bf04070 */
[----:B------:R-:W-:Y:S01]  /*30b0*/  IMAD.U32 R13, RZ, RZ, UR19 ;  /* 0x00000013ff0d7e24 */ /* 0x000fe2000f8e00ff */
[----:B------:R-:W-:Y:S01]  /*30c0*/  UMOV UR20, 0x3ae80f1e ;  /* 0x3ae80f1e00147882 */ /* 0x000fe20000000000 */
[----:B------:R-:W-:Y:S01]  /*30d0*/  IMAD.U32 R16, RZ, RZ, UR6 ;  /* 0x00000006ff107e24 */ /* 0x000fe2000f8e00ff */
[----:B------:R-:W-:Y:S01]  /*30e0*/  UMOV UR21, 0x3eb1380b ;  /* 0x3eb1380b00157882 */ /* 0x000fe20000000000 */
[----:B------:R-:W-:Y:S01]  /*30f0*/  IMAD.MOV.U32 R18, RZ, RZ, RZ ;  /* 0x000000ffff127224 */ /* 0x000fe200078e00ff */
[----:B------:R-:W-:Y:S01]  /*3100*/  PLOP3.LUT P2, PT, PT, PT, UP0, 0x80, 0x8 ;  /* 0x000000000008781c */ /* 0x000fe20003f4f008 */
[----:B------:R-:W-:Y:S01]  /*3110*/  IMAD.MOV.U32 R30, RZ, RZ, -0x748574fc ;  /* 0x8b7a8b04ff1e7424 */ /* 0x000fe200078e00ff */
[----:B------:R-:W-:Y:S01]  /*3120*/  UIADD3 UR9, UPT, UPT, UR18, 0x1, URZ ;  /* 0x0000000112097890 */ /* 0x000fe2000fffe0ff */
[----:B------:R-:W-:Y:S01]  /*3130*/  IMAD.MOV.U32 R31, RZ, RZ, 0x3ed0ee25 ;  /* 0x3ed0ee25ff1f7424 */ /* 0x000fe200078e00ff */
[----:B------:R-:W-:Y:S01]  /*3140*/  FSEL R17, R13, UR7, P2 ;  /* 0x000000070d117c08 */ /* 0x000fe20009000000 */
[----:B------:R-:W-:-:S04]  /*3150*/  @!UP0 UIADD3 UR9, UPT, UPT, UR18, URZ, URZ ;  /* 0x000000ff12098290 */ /* 0x000fc8000fffe0ff */
[----:B------:R-:W-:Y:S01]  /*3160*/  ULOP3.LUT UR9, UR9, 0x80000000, URZ, 0x3c, !UPT ;  /* 0x8000000009097892 */ /* 0x000fe2000f8e3cff */
[C---:B------:R-:W-:Y:S02]  /*3170*/  DADD R28, R16.reuse, 1 ;  /* 0x3ff00000101c7429 */ /* 0x040fe40000000000 */
[----:B------:R-:W-:-:S04]  /*3180*/  DADD R16, R16, -1 ;  /* 0xbff0000010107429 */ /* 0x000fc80000000000 */
        /* <DEDUP_REMOVED lines=22> */
[----:B------:R-:W-:Y:S01]  /*32f0*/  UMOV UR21, 0x3f624924 ;  /* 0x3f62492400157882 */ /* 0x000fe20000000000 */
[----:B------:R-:W-:Y:S01]  /*3300*/  MOV R30, UR9 ;  /* 0x00000009001e7c02 */ /* 0x000fe20008000f00 */
[----:B------:R-:W-:-:S04]  /*3310*/  IMAD.MOV.U32 R31, RZ, RZ, 0x43300000 ;  /* 0x43300000ff1f7424 */ /* 0x000fc800078e00ff */
[----:B------:R-:W-:Y:S01]  /*3320*/  DFMA R28, R26, R28, UR20 ;  /* 0x000000141a1c7e2b */ /* 0x000fe2000800001c */
[----:B------:R-:W-:Y:S01]  /*3330*/  UMOV UR20, 0x9999a3c4 ;  /* 0x9999a3c400147882 */ /* 0x000fe20000000000 */
[----:B------:R-:W-:-:S06]  /*3340*/  UMOV UR21, 0x3f899999 ;  /* 0x3f89999900157882 */ /* 0x000fcc0000000000 */
[----:B------:R-:W-:Y:S01]  /*3350*/  DFMA R28, R26, R28, UR20 ;  /* 0x000000141a1c7e2b */ /* 0x000fe2000800001c */
[----:B------:R-:W-:Y:S01]  /*3360*/  UMOV UR20, 0x80000000 ;  /* 0x8000000000147882 */ /* 0x000fe20000000000 */
[----:B------:R-:W-:Y:S02]  /*3370*/  UMOV UR21, 0x43300000 ;  /* 0x4330000000157882 */ /* 0x000fe40000000000 */
[----:B------:R-:W-:Y:S01]  /*3380*/  DADD R30, R30, -UR20 ;  /* 0x800000141e1e7e29 */ /* 0x000fe20008000000 */
[----:B------:R-:W-:Y:S01]  /*3390*/  UMOV UR20, 0x55555554 ;  /* 0x5555555400147882 */ /* 0x000fe20000000000 */
[----:B------:R-:W-:Y:S02]  /*33a0*/  UMOV UR21, 0x3fb55555 ;  /* 0x3fb5555500157882 */ /* 0x000fe40000000000 */
[----:B------:R-:W-:Y:S01]  /*33b0*/  DFMA R28, R26, R28, UR20 ;  /* 0x000000141a1c7e2b */ /* 0x000fe2000800001c */
[----:B------:R-:W-:Y:S01]  /*33c0*/  UMOV UR20, 0xfefa39ef ;  /* 0xfefa39ef00147882 */ /* 0x000fe20000000000 */
[----:B------:R-:W-:-:S02]  /*33d0*/  UMOV UR21, 0x3fe62e42 ;  /* 0x3fe62e4200157882 */ /* 0x000fc40000000000 */
[----:B------:R-:W-:-:S04]  /*33e0*/  DFMA R16, R30, UR20, R22 ;  /* 0x000000141e107c2b */ /* 0x000fc80008000016 */
[----:B------:R-:W-:-:S04]  /*33f0*/  DMUL R28, R26, R28 ;  /* 0x0000001c1a1c7228 */ /* 0x000fc80000000000 */
[----:B------:R-:W-:Y:S01]  /*3400*/  DFMA R18, R30, -UR20, R16 ;  /* 0x800000141e127c2b */ /* 0x000fe20008000010 */
[----:B------:R-:W-:Y:S01]  /*3410*/  UMOV UR20, 0x3b39803f ;  /* 0x3b39803f00147882 */ /* 0x000fe20000000000 */
[----:B------:R-:W-:Y:S02]  /*3420*/  UMOV UR21, 0x3c7abc9e ;  /* 0x3c7abc9e00157882 */ /* 0x000fe40000000000 */
[----:B------:R-:W-:-:S04]  /*3430*/  DFMA R28, R22, R28, R32 ;  /* 0x0000001c161c722b */ /* 0x000fc80000000020 */
[----:B------:R-:W-:-:S08]  /*3440*/  DADD R18, -R22, R18 ;  /* 0x0000000016127229 */ /* 0x000fd00000000112 */
[----:B------:R-:W-:-:S08]  /*3450*/  DADD R18, R28, -R18 ;  /* 0x000000001c127229 */ /* 0x000fd00000000812 */
[----:B------:R-:W-:-:S08]  /*3460*/  DFMA R18, R30, UR20, R18 ;  /* 0x000000141e127c2b */ /* 0x000fd00008000012 */
[----:B------:R-:W-:-:S11]  /*3470*/  DADD R16, R16, R18 ;  /* 0x0000000010107229 */ /* 0x000fd60000000012 */
.L_x_26:
[----:B------:R-:W-:Y:S01]  /*3480*/  BSSY.RECONVERGENT B2, `(.L_x_27) ;  /* 0x000004a000027945 */ /* 0x000fe20003800200 */
[----:B------:R-:W-:Y:S02]  /*3490*/  @!P1 IMAD.MOV.U32 R5, RZ, RZ, -0x435 ;  /* 0xfffffbcbff059424 */ /* 0x000fe400078e00ff */
[----:B------:R-:W-:Y:S01]  /*34a0*/  @!P1 IMAD.MOV.U32 R12, RZ, RZ, R14 ;  /* 0x000000ffff0c9224 */ /* 0x000fe200078e000e */
[----:B------:R-:W-:Y:S06]  /*34b0*/  @P0 BRA `(.L_x_28) ;  /* 0x0000000400000947 */ /* 0x000fec0003800000 */
[C---:B------:R-:W-:Y:S01]  /*34c0*/  LOP3.LUT R13, R0.reuse, 0xfffff, RZ, 0xc0, !PT ;  /* 0x000fffff000d7812 */ /* 0x040fe200078ec0ff */
[----:B------:R-:W-:Y:S01]  /*34d0*/  IMAD.MOV.U32 R28, RZ, RZ, -0x748574fc ;  /* 0x8b7a8b04ff1c7424 */ /* 0x000fe200078e00ff */
[----:B------:R-:W-:Y:S01]  /*34e0*/  MOV R14, RZ ;  /* 0x000000ff000e7202 */ /* 0x000fe20000000f00 */
[----:B------:R-:W-:Y:S01]  /*34f0*/  IMAD.MOV.U32 R29, RZ, RZ, 0x3ed0ee25 ;  /* 0x3ed0ee25ff1d7424 */ /* 0x000fe200078e00ff */
[----:B------:R-:W-:Y:S01]  /*3500*/  LOP3.LUT R13, R13, 0x3ff00000, RZ, 0xfc, !PT ;  /* 0x3ff000000d0d7812 */ /* 0x000fe200078efcff */
[----:B------:R-:W-:Y:S01]  /*3510*/  UMOV UR20, 0x3ae80f1e ;  /* 0x3ae80f1e00147882 */ /* 0x000fe20000000000 */
[----:B------:R-:W-:Y:S01]  /*3520*/  UMOV UR21, 0x3eb1380b ;  /* 0x3eb1380b00157882 */ /* 0x000fe20000000000 */
[----:B------:R-:W-:Y:S01]  /*3530*/  LEA.HI R5, R0, R5, RZ, 0xc ;  /* 0x0000000500057211 */ /* 0x000fe200078f60ff */
[----:B------:R-:W-:Y:S01]  /*3540*/  IMAD.MOV.U32 R33, RZ, RZ, 0x43300000 ;  /* 0x43300000ff217424 */ /* 0x000fe200078e00ff */
[----:B------:R-:W-:Y:S01]  /*3550*/  ISETP.GE.U32.AND P0, PT, R13, 0x3ff6a09f, PT ;  /* 0x3ff6a09f0d00780c */ /* 0x000fe20003f06070 */
[----:B------:R-:W-:Y:S01]  /*3560*/  UMOV UR22, 0x80000000 ;  /* 0x8000000000167882 */ /* 0x000fe20000000000 */
[----:B------:R-:W-:-:S11]  /*3570*/  UMOV UR23, 0x43300000 ;  /* 0x4330000000177882 */ /* 0x000fd60000000000 */
[----:B------:R-:W-:Y:S02]  /*3580*/  @P0 VIADD R15, R13, 0xfff00000 ;  /* 0xfff000000d0f0836 */ /* 0x000fe40000000000 */
[----:B------:R-:W-:Y:S02]  /*3590*/  @P0 VIADD R5, R5, 0x1 ;  /* 0x0000000105050836 */ /* 0x000fe40000000000 */
[----:B------:R-:W-:-:S03]  /*35a0*/  @P0 IMAD.MOV.U32 R13, RZ, RZ, R15 ;  /* 0x000000ffff0d0224 */ /* 0x000fc600078e000f */
[----:B------:R-:W-:-:S03]  /*35b0*/  LOP3.LUT R32, R5, 0x80000000, RZ, 0x3c, !PT ;  /* 0x8000000005207812 */ /* 0x000fc600078e3cff */
        /* <DEDUP_REMOVED lines=48> */
.L_x_28:
[----:B------:R-:W-:Y:S01]  /*38c0*/  IMAD.MOV.U32 R12, RZ, RZ, 0x0 ;  /* 0x00000000ff0c7424 */ /* 0x000fe200078e00ff */
[----:B------:R-:W-:Y:S02]  /*38d0*/  MOV R13, 0x7ff00000 ;  /* 0x7ff00000000d7802 */ /* 0x000fe40000000f00 */
[----:B------:R-:W-:-:S04]  /*38e0*/  LOP3.LUT P0, RZ, R15, 0x7fffffff, RZ, 0xc0, !PT ;  /* 0x7fffffff0fff7812 */ /* 0x000fc8000780c0ff */
[----:B------:R-:W-:-:S10]  /*38f0*/  DFMA R12, R14, R12, +INF ;  /* 0x7ff000000e0c742b */ /* 0x000fd4000000000c */
[----:B------:R-:W-:Y:S02]  /*3900*/  FSEL R12, R12, RZ, P0 ;  /* 0x000000ff0c0c7208 */ /* 0x000fe40000000000 */
[----:B------:R-:W-:-:S07]  /*3910*/  FSEL R13, R13, -QNAN , P0 ;  /* 0xfff000000d0d7808 */ /* 0x000fce0000000000 */
.L_x_29:
[----:B------:R-:W-:Y:S05]  /*3920*/  BSYNC.RECONVERGENT B2 ;  /* 0x0000000000027941 */ /* 0x000fea0003800200 */
.L_x_27:
[----:B------:R-:W-:Y:S01]  /*3930*/  UMOV UR20, 0xbaaafad3 ;  /* 0xbaaafad300147882 */ /* 0x000fe20000000000 */
[----:B------:R-:W-:Y:S01]  /*3940*/  UMOV UR21, 0x3c695355 ;  /* 0x3c69535500157882 */ /* 0x000fe20000000000 */
[----:B------:R-:W-:Y:S01]  /*3950*/  BSSY.RECONVERGENT B2, `(.L_x_30) ;  /* 0x000000d000027945 */ /* 0x000fe20003800200 */
[----:B------:R-:W-:Y:S01]  /*3960*/  DMUL R14, R12, UR20 ;  /* 0x000000140c0e7c28 */ /* 0x000fe20008000000 */
[----:B------:R-:W-:Y:S01]  /*3970*/  MOV R0, 0x3a20 ;  /* 0x00003a2000007802 */ /* 0x000fe20000000f00 */
[----:B------:R-:W-:Y:S01]  /*3980*/  DMUL R18, R16, UR20 ;  /* 0x0000001410127c28 */ /* 0x000fe20008000000 */
[----:B------:R-:W-:Y:S01]  /*3990*/  UMOV UR20, 0x1526e50e ;  /* 0x1526e50e00147882 */ /* 0x000fe20000000000 */
[----:B------:R-:W-:-:S04]  /*39a0*/  UMOV UR21, 0x3fdbcb7b ;  /* 0x3fdbcb7b00157882 */ /* 0x000fc80000000000 */
[----:B------:R-:W-:Y:S02]  /*39b0*/  DFMA R14, R12, UR20, R14 ;  /* 0x000000140c0e7c2b */ /* 0x000fe4000800000e */
[----:B------:R-:W-:-:S08]  /*39c0*/  DFMA R18, R16, UR20, R18 ;  /* 0x0000001410127c2b */ /* 0x000fd00008000012 */
[----:B------:R-:W-:-:S08]  /*39d0*/  DADD R12, -R14, R18 ;  /* 0x000000000e0c7229 */ /* 0x000fd00000000112 */
[----:B------:R-:W-:-:S10]  /*39e0*/  DMUL R12, R12, UR14 ;  /* 0x0000000e0c0c7c28 */ /* 0x000fd40008000000 */
[----:B------:R-:W-:Y:S02]  /*39f0*/  IMAD.MOV.U32 R34, RZ, RZ, R12 ;  /* 0x000000ffff227224 */ /* 0x000fe400078e000c */
[----:B------:R-:W-:-:S07]  /*3a00*/  IMAD.MOV.U32 R5, RZ, RZ, R13 ;  /* 0x000000ffff057224 */ /* 0x000fce00078e000d */
[----:B------:R-:W-:Y:S05]  /*3a10*/  CALL.REL.NOINC `($limiter_kernel$__internal_accurate_pow) ;  /* 0x0000000c00207944 */ /* 0x000fea0003c00000 */
[----:B------:R-:W-:Y:S05]  /*3a20*/  BSYNC.RECONVERGENT B2 ;  /* 0x0000000000027941 */ /* 0x000fea0003800200 */
.L_x_30:
[----:B------:R-:W0:Y:S01]  /*3a30*/  LDC.64 R14, c[0x0][0x398] ;  /* 0x0000e600ff0e7b82 */ /* 0x000e220000000a00 */
[----:B------:R-:W0:Y:S01]  /*3a40*/  MUFU.RCP64H R17, UR17 ;  /* 0x0000001100117d08 */ /* 0x000e220008001800 */
[----:B------:R-:W-:Y:S01]  /*3a50*/  IMAD.MOV.U32 R16, RZ, RZ, 0x1 ;  /* 0x00000001ff107424 */ /* 0x000fe200078e00ff */
[----:B------:R-:W-:Y:S01]  /*3a60*/  BSSY.RECONVERGENT B2, `(.L_x_31) ;  /* 0x0000019000027945 */ /* 0x000fe20003800200 */
[----:B------:R-:W-:-:S04]  /*3a70*/  DSETP.NEU.AND P0, PT, R12, RZ, PT ;  /* 0x000000ff0c00722a */ /* 0x000fc80003f0d000 */
[----:B0-----:R-:W-:-:S08]  /*3a80*/  DFMA R22, R16, -R14, 1 ;  /* 0x3ff000001016742b */ /* 0x001fd0000000080e */
[----:B------:R-:W-:-:S08]  /*3a90*/  DFMA R22, R22, R22, R22 ;  /* 0x000000161616722b */ /* 0x000fd00000000016 */
[----:B------:R-:W-:Y:S02]  /*3aa0*/  DFMA R16, R16, R22, R16 ;  /* 0x000000161010722b */ /* 0x000fe40000000010 */
[----:B------:R-:W-:-:S06]  /*3ab0*/  DADD R22, -R24, R14 ;  /* 0x0000000018167229 */ /* 0x000fcc000000010e */
[----:B------:R-:W-:-:S04]  /*3ac0*/  DFMA R26, R16, -R14, 1 ;  /* 0x3ff00000101a742b */ /* 0x000fc8000000080e */
[----:B------:R-:W-:-:S04]  /*3ad0*/  FSETP.GEU.AND P2, PT, |R23|, 6.5827683646048100446e-37, PT ;  /* 0x036000001700780b */ /* 0x000fc80003f4e200 */
[----:B------:R-:W-:Y:S02]  /*3ae0*/  DFMA R16, R16, R26, R16 ;  /* 0x0000001a1010722b */ /* 0x000fe40000000010 */
[----:B------:R-:W-:-:S06]  /*3af0*/  DADD R26, R12, 10 ;  /* 0x402400000c1a7429 */ /* 0x000fcc0000000000 */
[----:B------:R-:W-:-:S04]  /*3b00*/  DMUL R28, R22, R16 ;  /* 0x00000010161c7228 */ /* 0x000fc80000000000 */
[----:B------:R-:W-:-:S04]  /*3b10*/  LOP3.LUT R26, R27, 0x7ff00000, RZ, 0xc0, !PT ;  /* 0x7ff000001b1a7812 */ /* 0x000fc800078ec0ff */
[----:B------:R-:W-:Y:S01]  /*3b20*/  DFMA R30, R28, -R14, R22 ;  /* 0x8000000e1c1e722b */ /* 0x000fe20000000016 */
[----:B------:R-:W-:-:S07]  /*3b30*/  ISETP.NE.AND P3, PT, R26, 0x7ff00000, PT ;  /* 0x7ff000001a00780c */ /* 0x000fce0003f65270 */
[----:B------:R-:W-:-:S10]  /*3b40*/  DFMA R16, R16, R30, R28 ;  /* 0x0000001e1010722b */ /* 0x000fd4000000001c */
[----:B------:R-:W-:-:S05]  /*3b50*/  FFMA R0, RZ, UR17, R17 ;  /* 0x00000011ff007c23 */ /* 0x000fca0008000011 */
[----:B------:R-:W-:Y:S01]  /*3b60*/  FSETP.GT.AND P1, PT, |R0|, 1.469367938527859385e-39, PT ;  /* 0x001000000000780b */ /* 0x000fe20003f24200 */
[----:B------:R-:W-:-:S12]  /*3b70*/  @P3 BRA `(.L_x_32) ;  /* 0x00000000001c3947 */ /* 0x000fd80003800000 */
[----:B------:R-:W-:-:S14]  /*3b80*/  DSETP.NAN.AND P3, PT, R12, R12, PT ;  /* 0x0000000c0c00722a */ /* 0x000fdc0003f68000 */
[----:B------:R-:W-:Y:S01]  /*3b90*/  @P3 DADD R18, R12, 10 ;  /* 0x402400000c123429 */ /* 0x000fe20000000000 */
[----:B------:R-:W-:Y:S10]  /*3ba0*/  @P3 BRA `(.L_x_32) ;  /* 0x0000000000103947 */ /* 0x000ff40003800000 */
[----:B------:R-:W-:-:S14]  /*3bb0*/  DSETP.NEU.AND P3, PT, |R12|, +INF , PT ;  /* 0x7ff000000c00742a */ /* 0x000fdc0003f6d200 */
[----:B------:R-:W-:Y:S01]  /*3bc0*/  @!P3 ISETP.GE.AND P4, PT, R13, RZ, PT ;  /* 0x000000ff0d00b20c */ /* 0x000fe20003f86270 */
[----:B------:R-:W-:-:S03]  /*3bd0*/  @!P3 IMAD.MOV.U32 R18, RZ, RZ, RZ ;  /* 0x000000ffff12b224 */ /* 0x000fc600078e00ff */
[----:B------:R-:W-:-:S09]  /*3be0*/  @!P3 SEL R19, RZ, 0x7ff00000, !P4 ;  /* 0x7ff00000ff13b807 */ /* 0x000fd20006000000 */
.L_x_32:
[----:B------:R-:W-:Y:S05]  /*3bf0*/  BSYNC.RECONVERGENT B2 ;  /* 0x0000000000027941 */ /* 0x000fea0003800200 */
.L_x_31:
[----:B------:R-:W-:Y:S01]  /*3c00*/  BSSY.RECONVERGENT B2, `(.L_x_33) ;  /* 0x0000006000027945 */ /* 0x000fe20003800200 */
[----:B------:R-:W-:Y:S02]  /*3c10*/  FSEL R12, R18, RZ, P0 ;  /* 0x000000ff120c7208 */ /* 0x000fe40000000000 */
[----:B------:R-:W-:Y:S01]  /*3c20*/  FSEL R13, R19, 1.875, P0 ;  /* 0x3ff00000130d7808 */ /* 0x000fe20000000000 */
[----:B------:R-:W-:Y:S06]  /*3c30*/  @P1 BRA P2, `(.L_x_34) ;  /* 0x0000000000081947 */ /* 0x000fec0001000000 */
[----:B------:R-:W-:-:S07]  /*3c40*/  MOV R34, 0x3c60 ;  /* 0x00003c6000227802 */ /* 0x000fce0000000f00 */
[----:B------:R-:W-:Y:S05]  /*3c50*/  CALL.REL.NOINC `($__internal_1_$__cuda_sm20_div_rn_f64_full) ;  /* 0x0000000400287944 */ /* 0x000fea0003c00000 */
.L_x_34:
[----:B------:R-:W-:Y:S05]  /*3c60*/  BSYNC.RECONVERGENT B2 ;  /* 0x0000000000027941 */ /* 0x000fea0003800200 */
.L_x_33:
[----:B------:R-:W-:Y:S01]  /*3c70*/  DSETP.MAX.AND P0, P1, RZ, R16, PT ;  /* 0x00000010ff00722a */ /* 0x000fe2000390f000 */
[----:B------:R-:W-:Y:S01]  /*3c80*/  IMAD.MOV.U32 R19, RZ, RZ, R17 ;  /* 0x000000ffff137224 */ /* 0x000fe200078e0011 */
[----:B------:R-:W-:Y:S01]  /*3c90*/  MOV R0, RZ ;  /* 0x000000ff00007202 */ /* 0x000fe20000000f00 */
[----:B------:R-:W-:Y:S02]  /*3ca0*/  IMAD.MOV.U32 R5, RZ, RZ, R16 ;  /* 0x000000ffff057224 */ /* 0x000fe400078e0010 */
[----:B------:R-:W-:Y:S01]  /*3cb0*/  IMAD.MOV.U32 R16, RZ, RZ, RZ ;  /* 0x000000ffff107224 */ /* 0x000fe200078e00ff */
[----:B------:R-:W-:Y:S01]  /*3cc0*/  FSEL R23, R0, R19, P0 ;  /* 0x0000001300177208 */ /* 0x000fe20000000000 */
[----:B------:R-:W-:-:S03]  /*3cd0*/  IMAD.MOV.U32 R18, RZ, RZ, 0x80000 ;  /* 0x00080000ff127424 */ /* 0x000fc600078e00ff */
[----:B------:R-:W-:-:S04]  /*3ce0*/  SEL R16, R16, R5, P0 ;  /* 0x0000000510107207 */ /* 0x000fc80000000000 */
[----:B------:R-:W-:-:S05]  /*3cf0*/  @P1 LOP3.LUT R23, R19, 0x80000, RZ, 0xfc, !PT ;  /* 0x0008000013171812 */ /* 0x000fca00078efcff */
[----:B------:R-:W-:-:S04]  /*3d00*/  IMAD.MOV.U32 R17, RZ, RZ, R23 ;  /* 0x000000ffff117224 */ /* 0x000fc800078e0017 */
[----:B------:R-:W-:Y:S02]  /*3d10*/  IMAD.MOV.U32 R0, RZ, RZ, R17 ;  /* 0x000000ffff007224 */ /* 0x000fe400078e0011 */
[----:B------:R-:W-:-:S06]  /*3d20*/  DSETP.MIN.AND P0, P1, R16, 1, PT ;  /* 0x3ff000001000742a */ /* 0x000fcc0003900000 */
[----:B------:R-:W-:Y:S02]  /*3d30*/  FSEL R5, R0, 1.875, P0 ;  /* 0x3ff0000000057808 */ /* 0x000fe40000000000 */
[----:B------:R-:W-:Y:S01]  /*3d40*/  MOV R0, R16 ;  /* 0x0000001000007202 */ /* 0x000fe20000000f00 */
[----:B------:R-:W-:-:S03]  /*3d50*/  DADD R16, -R14, 1 ;  /* 0x3ff000000e107429 */ /* 0x000fc60000000100 */
[----:B------:R-:W-:Y:S02]  /*3d60*/  SEL R14, R0, RZ, P0 ;  /* 0x000000ff000e7207 */ /* 0x000fe40000000000 */
[----:B------:R-:W-:-:S05]  /*3d70*/  @P1 LOP3.LUT R5, R18, 0x3ff00000, RZ, 0xfc, !PT ;  /* 0x3ff0000012051812 */ /* 0x000fca00078efcff */
[----:B------:R-:W-:-:S06]  /*3d80*/  IMAD.MOV.U32 R15, RZ, RZ, R5 ;  /* 0x000000ffff0f7224 */ /* 0x000fcc00078e0005 */
[----:B------:R-:W-:-:S08]  /*3d90*/  DMUL R16, R14, R16 ;  /* 0x000000100e107228 */ /* 0x000fd00000000000 */
[----:B------:R-:W-:-:S11]  /*3da0*/  DFMA R12, R16, R12, 1 ;  /* 0x3ff00000100c742b */ /* 0x000fd6000000000c */
.L_x_25:
[----:B------:R-:W-:Y:S05]  /*3db0*/  BSYNC.RECONVERGENT B1 ;  /* 0x0000000000017941 */ /* 0x000fea0003800200 */
.L_x_24:
[----:B------:R-:W0:Y:S01]  /*3dc0*/  LDC.64 R14, c[0x0][0x388] ;  /* 0x0000e200ff0e7b82 */ /* 0x000e220000000a00 */
[----:B------:R-:W-:Y:S01]  /*3dd0*/  DMUL R8, R10, R8 ;  /* 0x000000080a087228 */ /* 0x000fe20000000000 */
[----:B------:R-:W-:-:S05]  /*3de0*/  VIADD R3, R3, 0x1 ;  /* 0x0000000103037836 */ /* 0x000fca0000000000 */
[----:B------:R-:W-:Y:S02]  /*3df0*/  ISETP.GE.AND P0, PT, R3, R2, PT ;  /* 0x000000020300720c */ /* 0x000fe40003f06270 */
[----:B------:R-:W-:Y:S01]  /*3e00*/  DMUL R8, R8, R12 ;  /* 0x0000000c08087228 */ /* 0x000fe20000000000 */
[----:B0-----:R-:W-:-:S04]  /*3e10*/  IMAD.WIDE R10, R4, 0x8, R14 ;  /* 0x00000008040a7825 */ /* 0x001fc800078e020e */
[----:B------:R-:W-:Y:S02]  /*3e20*/  VIADD R4, R4, UR16 ;  /* 0x0000001004047c36 */ /* 0x000fe40008000000 */
[----:B------:R1:W-:Y:S04]  /*3e30*/  STG.E.64 desc[UR10][R10.64], R8 ;  /* 0x000000080a007986 */ /* 0x0003e8000c101b0a */
[----:B------:R-:W-:Y:S05]  /*3e40*/  @!P0 BRA `(.L_x_35) ;  /* 0xffffffe400248947 */ /* 0x000fea000383ffff */
[----:B------:R-:W-:Y:S05]  /*3e50*/  BSYNC.RECONVERGENT B0 ;  /* 0x0000000000007941 */ /* 0x000fea0003800200 */
.L_x_14:
[----:B------:R-:W-:Y:S05]  /*3e60*/  EXIT ;  /* 0x000000000000794d */ /* 0x000fea0003800000 */
        .weak           $__internal_0_$__cuda_sm20_dblrcp_rn_slowpath_v3
        .type           $__internal_0_$__cuda_sm20_dblrcp_rn_slowpath_v3,@function
        .size           $__internal_0_$__cuda_sm20_dblrcp_rn_slowpath_v3,($__internal_1_$__cuda_sm20_div_rn_f64_full - $__internal_0_$__cuda_sm20_dblrcp_rn_slowpath_v3)
$__internal_0_$__cuda_sm20_dblrcp_rn_slowpath_v3:
[----:B------:R-:W-:-:S14]  /*3e70*/  DSETP.GTU.AND P0, PT, |R10|, +INF , PT ;  /* 0x7ff000000a00742a */ /* 0x000fdc0003f0c200 */
[----:B------:R-:W-:Y:S05]  /*3e80*/  @P0 BRA `(.L_x_36) ;  /* 0x0000000000800947 */ /* 0x000fea0003800000 */
[----:B------:R-:W-:-:S05]  /*3e90*/  LOP3.LUT R6, R11, 0x7fffffff, RZ, 0xc0, !PT ;  /* 0x7fffffff0b067812 */ /* 0x000fca00078ec0ff */
[----:B------:R-:W-:-:S05]  /*3ea0*/  VIADD R2, R6, 0xffffffff ;  /* 0xffffffff06027836 */ /* 0x000fca0000000000 */
[----:B------:R-:W-:-:S13]  /*3eb0*/  ISETP.GE.U32.AND P0, PT, R2, 0x7fefffff, PT ;  /* 0x7fefffff0200780c */ /* 0x000fda0003f06070 */
[----:B------:R-:W-:Y:S01]  /*3ec0*/  @P0 LOP3.LUT R3, R11, 0x7ff00000, RZ, 0x3c, !PT ;  /* 0x7ff000000b030812 */ /* 0x000fe200078e3cff */
[----:B------:R-:W-:Y:S01]  /*3ed0*/  @P0 IMAD.MOV.U32 R2, RZ, RZ, RZ ;  /* 0x000000ffff020224 */ /* 0x000fe200078e00ff */
[----:B------:R-:W-:Y:S06]  /*3ee0*/  @P0 BRA `(.L_x_37) ;  /* 0x0000000000700947 */ /* 0x000fec0003800000 */
[----:B------:R-:W-:-:S13]  /*3ef0*/  ISETP.GE.U32.AND P0, PT, R6, 0x1000001, PT ;  /* 0x010000010600780c */ /* 0x000fda0003f06070 */
[----:B------:R-:W-:Y:S05]  /*3f00*/  @!P0 BRA `(.L_x_38) ;  /* 0x0000000000388947 */ /* 0x000fea0003800000 */
[----:B------:R-:W-:Y:S01]  /*3f10*/  IADD3 R3, PT, PT, R11, -0x3fe00000, RZ ;  /* 0xc02000000b037810 */ /* 0x000fe20007ffe0ff */
[----:B------:R-:W-:Y:S02]  /*3f20*/  IMAD.MOV.U32 R2, RZ, RZ, R10 ;  /* 0x000000ffff027224 */ /* 0x000fe400078e000a */
[----:B------:R-:W-:Y:S01]  /*3f30*/  IMAD.MOV.U32 R6, RZ, RZ, R9 ;  /* 0x000000ffff067224 */ /* 0x000fe200078e0009 */
[----:B------:R-:W0:Y:S05]  /*3f40*/  MUFU.RCP64H R7, R3 ;  /* 0x0000000300077308 */ /* 0x000e2a0000001800 */
[----:B0-----:R-:W-:-:S08]  /*3f50*/  DFMA R8, -R2, R6, 1 ;  /* 0x3ff000000208742b */ /* 0x001fd00000000106 */
[----:B------:R-:W-:-:S08]  /*3f60*/  DFMA R8, R8, R8, R8 ;  /* 0x000000080808722b */ /* 0x000fd00000000008 */
[----:B------:R-:W-:-:S08]  /*3f70*/  DFMA R8, R6, R8, R6 ;  /* 0x000000080608722b */ /* 0x000fd00000000006 */
[----:B------:R-:W-:-:S08]  /*3f80*/  DFMA R6, -R2, R8, 1 ;  /* 0x3ff000000206742b */ /* 0x000fd00000000108 */
[----:B------:R-:W-:-:S08]  /*3f90*/  DFMA R6, R8, R6, R8 ;  /* 0x000000060806722b */ /* 0x000fd00000000008 */
[----:B------:R-:W-:-:S08]  /*3fa0*/  DMUL R6, R6, 2.2250738585072013831e-308 ;  /* 0x0010000006067828 */ /* 0x000fd00000000000 */
[----:B------:R-:W-:-:S08]  /*3fb0*/  DFMA R8, -R10, R6, 1 ;  /* 0x3ff000000a08742b */ /* 0x000fd00000000106 */
[----:B------:R-:W-:-:S08]  /*3fc0*/  DFMA R8, R8, R8, R8 ;  /* 0x000000080808722b */ /* 0x000fd00000000008 */
[----:B------:R-:W-:Y:S01]  /*3fd0*/  DFMA R2, R6, R8, R6 ;  /* 0x000000080602722b */ /* 0x000fe20000000006 */
[----:B------:R-:W-:Y:S10]  /*3fe0*/  BRA `(.L_x_37) ;  /* 0x0000000000307947 */ /* 0x000ff40003800000 */
.L_x_38:
[----:B------:R-:W-:Y:S01]  /*3ff0*/  DMUL R6, R10, 8.11296384146066816958e+31 ;  /* 0x469000000a067828 */ /* 0x000fe20000000000 */
[----:B------:R-:W-:-:S05]  /*4000*/  IMAD.MOV.U32 R2, RZ, RZ, R9 ;  /* 0x000000ffff027224 */ /* 0x000fca00078e0009 */
[----:B------:R-:W0:Y:S02]  /*4010*/  MUFU.RCP64H R3, R7 ;  /* 0x0000000700037308 */ /* 0x000e240000001800 */
[----:B0-----:R-:W-:-:S08]  /*4020*/  DFMA R8, -R6, R2, 1 ;  /* 0x3ff000000608742b */ /* 0x001fd00000000102 */
[----:B------:R-:W-:-:S08]  /*4030*/  DFMA R8, R8, R8, R8 ;  /* 0x000000080808722b */ /* 0x000fd00000000008 */
[----:B------:R-:W-:-:S08]  /*4040*/  DFMA R8, R2, R8, R2 ;  /* 0x000000080208722b */ /* 0x000fd00000000002 */
[----:B------:R-:W-:-:S08]  /*4050*/  DFMA R2, -R6, R8, 1 ;  /* 0x3ff000000602742b */ /* 0x000fd00000000108 */
[----:B------:R-:W-:-:S08]  /*4060*/  DFMA R2, R8, R2, R8 ;  /* 0x000000020802722b */ /* 0x000fd00000000008 */
[----:B------:R-:W-:Y:S01]  /*4070*/  DMUL R2, R2, 8.11296384146066816958e+31 ;  /* 0x4690000002027828 */ /* 0x000fe20000000000 */
[----:B------:R-:W-:Y:S10]  /*4080*/  BRA `(.L_x_37) ;  /* 0x0000000000087947 */ /* 0x000ff40003800000 */
.L_x_36:
[----:B------:R-:W-:Y:S01]  /*4090*/  LOP3.LUT R3, R11, 0x80000, RZ, 0xfc, !PT ;  /* 0x000800000b037812 */ /* 0x000fe200078efcff */
[----:B------:R-:W-:-:S07]  /*40a0*/  IMAD.MOV.U32 R2, RZ, RZ, R10 ;  /* 0x000000ffff027224 */ /* 0x000fce00078e000a */
.L_x_37:
[----:B------:R-:W-:Y:S01]  /*40b0*/  IMAD.MOV.U32 R8, RZ, RZ, R2 ;  /* 0x000000ffff087224 */ /* 0x000fe200078e0002 */
[----:B------:R-:W-:Y:S01]  /*40c0*/  MOV R9, R3 ;  /* 0x0000000300097202 */ /* 0x000fe20000000f00 */
[----:B------:R-:W-:Y:S02]  /*40d0*/  IMAD.MOV.U32 R2, RZ, RZ, R0 ;  /* 0x000000ffff027224 */ /* 0x000fe400078e0000 */
[----:B------:R-:W-:-:S04]  /*40e0*/  IMAD.MOV.U32 R3, RZ, RZ, 0x0 ;  /* 0x00000000ff037424 */ /* 0x000fc800078e00ff */
[----:B------:R-:W-:Y:S05]  /*40f0*/  RET.REL.NODEC R2 `(limiter_kernel) ;  /* 0xffffffbc02c07950 */ /* 0x000fea0003c3ffff */
        .weak           $__internal_1_$__cuda_sm20_div_rn_f64_full
        .type           $__internal_1_$__cuda_sm20_div_rn_f64_full,@function
        .size           $__internal_1_$__cuda_sm20_div_rn_f64_full,($limiter_kernel$__internal_accurate_pow - $__internal_1_$__cuda_sm20_div_rn_f64_full)
$__internal_1_$__cuda_sm20_div_rn_f64_full:
[----:B------:R-:W0:Y:S01]  /*4100*/  LDC.64 R16, c[0x0][0x398] ;  /* 0x0000e600ff107b82 */ /* 0x000e220000000a00 */
[----:B------:R-:W-:Y:S01]  /*4110*/  IMAD.MOV.U32 R30, RZ, RZ, 0x1 ;  /* 0x00000001ff1e7424 */ /* 0x000fe200078e00ff */
[C---:B------:R-:W-:Y:S01]  /*4120*/  FSETP.GEU.AND P2, PT, |R23|.reuse, 1.469367938527859385e-39, PT ;  /* 0x001000001700780b */ /* 0x040fe20003f4e200 */
[----:B------:R-:W-:Y:S01]  /*4130*/  IMAD.MOV.U32 R0, RZ, RZ, 0x1ca00000 ;  /* 0x1ca00000ff007424 */ /* 0x000fe200078e00ff */
[----:B------:R-:W-:Y:S01]  /*4140*/  LOP3.LUT R5, R23, 0x7ff00000, RZ, 0xc0, !PT ;  /* 0x7ff0000017057812 */ /* 0x000fe200078ec0ff */
[----:B------:R-:W-:Y:S01]  /*4150*/  BSSY.RECONVERGENT B3, `(.L_x_39) ;  /* 0x0000050000037945 */ /* 0x000fe20003800200 */
[C---:B0-----:R-:W-:Y:S02]  /*4160*/  FSETP.GEU.AND P0, PT, |R17|.reuse, 1.469367938527859385e-39, PT ;  /* 0x001000001100780b */ /* 0x041fe40003f0e200 */
[C---:B------:R-:W-:Y:S02]  /*4170*/  LOP3.LUT R18, R17.reuse, 0x800fffff, RZ, 0xc0, !PT ;  /* 0x800fffff11127812 */ /* 0x040fe400078ec0ff */
[----:B------:R-:W-:-:S02]  /*4180*/  LOP3.LUT R36, R17, 0x7ff00000, RZ, 0xc0, !PT ;  /* 0x7ff0000011247812 */ /* 0x000fc400078ec0ff */
[----:B------:R-:W-:Y:S01]  /*4190*/  LOP3.LUT R19, R18, 0x3ff00000, RZ, 0xfc, !PT ;  /* 0x3ff0000012137812 */ /* 0x000fe200078efcff */
[----:B------:R-:W-:Y:S01]  /*41a0*/  IMAD.MOV.U32 R18, RZ, RZ, R16 ;  /* 0x000000ffff127224 */ /* 0x000fe200078e0010 */
[----:B------:R-:W-:-:S04]  /*41b0*/  ISETP.GE.U32.AND P1, PT, R5, R36, PT ;  /* 0x000000240500720c */ /* 0x000fc80003f26070 */
[----:B------:R-:W-:Y:S01]  /*41c0*/  SEL R0, R0, 0x63400000, !P1 ;  /* 0x6340000000007807 */ /* 0x000fe20004800000 */
[----:B------:R-:W0:Y:S03]  /*41d0*/  @!P0 LDC.64 R26, c[0x0][0x398] ;  /* 0x0000e600ff1a8b82 */ /* 0x000e260000000a00 */
[----:B------:R-:W-:-:S04]  /*41e0*/  @!P2 LOP3.LUT R32, R0, 0x80000000, R23, 0xf8, !PT ;  /* 0x800000000020a812 */ /* 0x000fc800078ef817 */
[----:B------:R-:W-:Y:S01]  /*41f0*/  @!P2 LOP3.LUT R33, R32, 0x100000, RZ, 0xfc, !PT ;  /* 0x001000002021a812 */ /* 0x000fe200078efcff */
[----:B------:R-:W-:Y:S01]  /*4200*/  @!P2 IMAD.MOV.U32 R32, RZ, RZ, RZ ;  /* 0x000000ffff20a224 */ /* 0x000fe200078e00ff */
[----:B0-----:R-:W-:-:S06]  /*4210*/  @!P0 DMUL R18, R26, 8.98846567431157953865e+307 ;  /* 0x7fe000001a128828 */ /* 0x001fcc0000000000 */
[----:B------:R-:W0:Y:S02]  /*4220*/  MUFU.RCP64H R31, R19 ;  /* 0x00000013001f7308 */ /* 0x000e240000001800 */
[----:B0-----:R-:W-:-:S08]  /*4230*/  DFMA R26, R30, -R18, 1 ;  /* 0x3ff000001e1a742b */ /* 0x001fd00000000812 */
[----:B------:R-:W-:-:S08]  /*4240*/  DFMA R26, R26, R26, R26 ;  /* 0x0000001a1a1a722b */ /* 0x000fd0000000001a */
[----:B------:R-:W-:Y:S01]  /*4250*/  DFMA R30, R30, R26, R30 ;  /* 0x0000001a1e1e722b */ /* 0x000fe2000000001e */
[----:B------:R-:W-:Y:S02]  /*4260*/  LOP3.LUT R27, R0, 0x800fffff, R23, 0xf8, !PT ;  /* 0x800fffff001b7812 */ /* 0x000fe400078ef817 */
[----:B------:R-:W-:-:S05]  /*4270*/  MOV R26, R22 ;  /* 0x00000016001a7202 */ /* 0x000fca0000000f00 */
[----:B------:R-:W-:Y:S02]  /*4280*/  DFMA R28, R30, -R18, 1 ;  /* 0x3ff000001e1c742b */ /* 0x000fe40000000812 */
[----:B------:R-:W-:-:S06]  /*4290*/  @!P2 DFMA R26, R26, 2, -R32 ;  /* 0x400000001a1aa82b */ /* 0x000fcc0000000820 */
[----:B------:R-:W-:-:S08]  /*42a0*/  DFMA R28, R30, R28, R30 ;  /* 0x0000001c1e1c722b */ /* 0x000fd0000000001e */
[----:B------:R-:W-:-:S08]  /*42b0*/  DMUL R30, R28, R26 ;  /* 0x0000001a1c1e7228 */ /* 0x000fd00000000000 */
[----:B------:R-:W-:-:S08]  /*42c0*/  DFMA R32, R30, -R18, R26 ;  /* 0x800000121e20722b */ /* 0x000fd0000000001a */
[----:B------:R-:W-:Y:S01]  /*42d0*/  DFMA R32, R28, R32, R30 ;  /* 0x000000201c20722b */ /* 0x000fe2000000001e */
[----:B------:R-:W-:Y:S01]  /*42e0*/  IMAD.MOV.U32 R30, RZ, RZ, R5 ;  /* 0x000000ffff1e7224 */ /* 0x000fe200078e0005 */
[----:B------:R-:W-:Y:S01]  /*42f0*/  @!P2 LOP3.LUT R30, R27, 0x7ff00000, RZ, 0xc0, !PT ;  /* 0x7ff000001b1ea812 */ /* 0x000fe200078ec0ff */
[----:B------:R-:W-:Y:S01]  /*4300*/  IMAD.MOV.U32 R31, RZ, RZ, R36 ;  /* 0x000000ffff1f7224 */ /* 0x000fe200078e0024 */
[----:B------:R-:W-:-:S03]  /*4310*/  @!P0 LOP3.LUT R31, R19, 0x7ff00000, RZ, 0xc0, !PT ;  /* 0x7ff00000131f8812 */ /* 0x000fc600078ec0ff */
[----:B------:R-:W-:-:S05]  /*4320*/  VIADD R28, R30, 0xffffffff ;  /* 0xffffffff1e1c7836 */ /* 0x000fca0000000000 */
[----:B------:R-:W-:Y:S01]  /*4330*/  ISETP.GT.U32.AND P0, PT, R28, 0x7feffffe, PT ;  /* 0x7feffffe1c00780c */ /* 0x000fe20003f04070 */
[----:B------:R-:W-:-:S05]  /*4340*/  VIADD R28, R31, 0xffffffff ;  /* 0xffffffff1f1c7836 */ /* 0x000fca0000000000 */
[----:B------:R-:W-:-:S13]  /*4350*/  ISETP.GT.U32.OR P0, PT, R28, 0x7feffffe, P0 ;  /* 0x7feffffe1c00780c */ /* 0x000fda0000704470 */
[----:B------:R-:W-:Y:S05]  /*4360*/  @P0 BRA `(.L_x_40) ;  /* 0x0000000000600947 */ /* 0x000fea0003800000 */
[----:B------:R-:W-:Y:S01]  /*4370*/  VIADDMNMX R5, R5, -R36, 0xb9600000, !PT ;  /* 0xb960000005057446 */ /* 0x000fe20007800924 */
[----:B------:R-:W-:-:S03]  /*4380*/  IMAD.MOV.U32 R22, RZ, RZ, RZ ;  /* 0x000000ffff167224 */ /* 0x000fc600078e00ff */
[----:B------:R-:W-:-:S04]  /*4390*/  VIMNMX R5, PT, PT, R5, 0x46a00000, PT ;  /* 0x46a0000005057848 */ /* 0x000fc80003fe0100 */
[----:B------:R-:W-:-:S05]  /*43a0*/  IADD3 R0, PT, PT, -R0, R5, RZ ;  /* 0x0000000500007210 */ /* 0x000fca0007ffe1ff */
[----:B------:R-:W-:-:S06]  /*43b0*/  VIADD R23, R0, 0x7fe00000 ;  /* 0x7fe0000000177836 */ /* 0x000fcc0000000000 */
[----:B------:R-:W-:-:S10]  /*43c0*/  DMUL R28, R32, R22 ;  /* 0x00000016201c7228 */ /* 0x000fd40000000000 */
[----:B------:R-:W-:-:S13]  /*43d0*/  FSETP.GTU.AND P0, PT, |R29|, 1.469367938527859385e-39, PT ;  /* 0x001000001d00780b */ /* 0x000fda0003f0c200 */
[----:B------:R-:W-:Y:S05]  /*43e0*/  @P0 BRA `(.L_x_41) ;  /* 0x0000000000980947 */ /* 0x000fea0003800000 */
[----:B------:R-:W-:Y:S01]  /*43f0*/  DFMA R18, R32, -R18, R26 ;  /* 0x800000122012722b */ /* 0x000fe2000000001a */
[----:B------:R-:W-:-:S09]  /*4400*/  IMAD.MOV.U32 R22, RZ, RZ, RZ ;  /* 0x000000ffff167224 */ /* 0x000fd200078e00ff */
[C---:B------:R-:W-:Y:S02]  /*4410*/  FSETP.NEU.AND P0, PT, R19.reuse, RZ, PT ;  /* 0x000000ff1300720b */ /* 0x040fe40003f0d000 */
[----:B------:R-:W-:-:S04]  /*4420*/  LOP3.LUT R5, R19, 0x80000000, R17, 0x48, !PT ;  /* 0x8000000013057812 */ /* 0x000fc800078e4811 */
[----:B------:R-:W-:-:S07]  /*4430*/  LOP3.LUT R23, R5, R23, RZ, 0xfc, !PT ;  /* 0x0000001705177212 */ /* 0x000fce00078efcff */
[----:B------:R-:W-:Y:S05]  /*4440*/  @!P0 BRA `(.L_x_41) ;  /* 0x0000000000808947 */ /* 0x000fea0003800000 */
[----:B------:R-:W-:Y:S01]  /*4450*/  IMAD.MOV R17, RZ, RZ, -R0 ;  /* 0x000000ffff117224 */ /* 0x000fe200078e0a00 */
[----:B------:R-:W-:Y:S01]  /*4460*/  DMUL.RP R22, R32, R22 ;  /* 0x0000001620167228 */ /* 0x000fe20000008000 */
[----:B------:R-:W-:-:S06]  /*4470*/  IMAD.MOV.U32 R16, RZ, RZ, RZ ;  /* 0x000000ffff107224 */ /* 0x000fcc00078e00ff */
[----:B------:R-:W-:-:S03]  /*4480*/  DFMA R16, R28, -R16, R32 ;  /* 0x800000101c10722b */ /* 0x000fc60000000020 */
[----:B------:R-:W-:-:S03]  /*4490*/  LOP3.LUT R5, R23, R5, RZ, 0x3c, !PT ;  /* 0x0000000517057212 */ /* 0x000fc600078e3cff */
[----:B------:R-:W-:-:S04]  /*44a0*/  IADD3 R16, PT, PT, -R0, -0x43300000, RZ ;  /* 0xbcd0000000107810 */ /* 0x000fc80007ffe1ff */
[----:B------:R-:W-:-:S04]  /*44b0*/  FSETP.NEU.AND P0, PT, |R17|, R16, PT ;  /* 0x000000101100720b */ /* 0x000fc80003f0d200 */
[----:B------:R-:W-:Y:S02]  /*44c0*/  FSEL R28, R22, R28, !P0 ;  /* 0x0000001c161c7208 */ /* 0x000fe40004000000 */
[----:B------:R-:W-:Y:S01]  /*44d0*/  FSEL R29, R5, R29, !P0 ;  /* 0x0000001d051d7208 */ /* 0x000fe20004000000 */
[----:B------:R-:W-:Y:S06]  /*44e0*/  BRA `(.L_x_41) ;  /* 0x0000000000587947 */ /* 0x000fec0003800000 */
.L_x_40:
[----:B------:R-:W-:-:S14]  /*44f0*/  DSETP.NAN.AND P0, PT, R22, R22, PT ;  /* 0x000000161600722a */ /* 0x000fdc0003f08000 */
[----:B------:R-:W-:Y:S05]  /*4500*/  @P0 BRA `(.L_x_42) ;  /* 0x0000000000480947 */ /* 0x000fea0003800000 */
[----:B------:R-:W0:Y:S02]  /*4510*/  LDC.64 R18, c[0x0][0x398] ;  /* 0x0000e600ff127b82 */ /* 0x000e240000000a00 */
[----:B0-----:R-:W-:-:S14]  /*4520*/  DSETP.NAN.AND P0, PT, R18, R18, PT ;  /* 0x000000121200722a */ /* 0x001fdc0003f08000 */
[----:B------:R-:W-:Y:S05]  /*4530*/  @P0 BRA `(.L_x_43) ;  /* 0x0000000000300947 */ /* 0x000fea0003800000 */
[----:B------:R-:W-:Y:S01]  /*4540*/  ISETP.NE.AND P0, PT, R30, R31, PT ;  /* 0x0000001f1e00720c */ /* 0x000fe20003f05270 */
[----:B------:R-:W-:Y:S01]  /*4550*/  IMAD.MOV.U32 R29, RZ, RZ, -0x80000 ;  /* 0xfff80000ff1d7424 */ /* 0x000fe200078e00ff */
[----:B------:R-:W-:-:S11]  /*4560*/  MOV R28, 0x0 ;  /* 0x00000000001c7802 */ /* 0x000fd60000000f00 */
[----:B------:R-:W-:Y:S05]  /*4570*/  @!P0 BRA `(.L_x_41) ;  /* 0x0000000000348947 */ /* 0x000fea0003800000 */
[----:B------:R-:W-:Y:S02]  /*4580*/  ISETP.NE.AND P0, PT, R30, 0x7ff00000, PT ;  /* 0x7ff000001e00780c */ /* 0x000fe40003f05270 */
[----:B------:R-:W-:Y:S02]  /*4590*/  LOP3.LUT R29, R23, 0x80000000, R17, 0x48, !PT ;  /* 0x80000000171d7812 */ /* 0x000fe400078e4811 */
[----:B------:R-:W-:-:S13]  /*45a0*/  ISETP.EQ.OR P0, PT, R31, RZ, !P0 ;  /* 0x000000ff1f00720c */ /* 0x000fda0004702670 */
[----:B------:R-:W-:Y:S01]  /*45b0*/  @P0 LOP3.LUT R0, R29, 0x7ff00000, RZ, 0xfc, !PT ;  /* 0x7ff000001d000812 */ /* 0x000fe200078efcff */
[----:B------:R-:W-:Y:S02]  /*45c0*/  @!P0 IMAD.MOV.U32 R28, RZ, RZ, RZ ;  /* 0x000000ffff1c8224 */ /* 0x000fe400078e00ff */
[----:B------:R-:W-:Y:S02]  /*45d0*/  @P0 IMAD.MOV.U32 R28, RZ, RZ, RZ ;  /* 0x000000ffff1c0224 */ /* 0x000fe400078e00ff */
[----:B------:R-:W-:Y:S01]  /*45e0*/  @P0 IMAD.MOV.U32 R29, RZ, RZ, R0 ;  /* 0x000000ffff1d0224 */ /* 0x000fe200078e0000 */
[----:B------:R-:W-:Y:S06]  /*45f0*/  BRA `(.L_x_41) ;  /* 0x0000000000147947 */ /* 0x000fec0003800000 */
.L_x_43:
[----:B------:R-:W-:Y:S01]  /*4600*/  LOP3.LUT R29, R17, 0x80000, RZ, 0xfc, !PT ;  /* 0x00080000111d7812 */ /* 0x000fe200078efcff */
[----:B------:R-:W-:Y:S01]  /*4610*/  IMAD.MOV.U32 R28, RZ, RZ, R16 ;  /* 0x000000ffff1c7224 */ /* 0x000fe200078e0010 */
[----:B------:R-:W-:Y:S06]  /*4620*/  BRA `(.L_x_41) ;  /* 0x0000000000087947 */ /* 0x000fec0003800000 */
.L_x_42:
[----:B------:R-:W-:Y:S02]  /*4630*/  LOP3.LUT R29, R23, 0x80000, RZ, 0xfc, !PT ;  /* 0x00080000171d7812 */ /* 0x000fe400078efcff */
[----:B------:R-:W-:-:S07]  /*4640*/  MOV R28, R22 ;  /* 0x00000016001c7202 */ /* 0x000fce0000000f00 */
.L_x_41:
[----:B------:R-:W-:Y:S05]  /*4650*/  BSYNC.RECONVERGENT B3 ;  /* 0x0000000000037941 */ /* 0x000fea0003800200 */
.L_x_39:
[----:B------:R-:W-:Y:S02]  /*4660*/  IMAD.MOV.U32 R35, RZ, RZ, 0x0 ;  /* 0x00000000ff237424 */ /* 0x000fe400078e00ff */
[----:B------:R-:W-:Y:S02]  /*4670*/  IMAD.MOV.U32 R16, RZ, RZ, R28 ;  /* 0x000000ffff107224 */ /* 0x000fe400078e001c */
[----:B------:R-:W-:Y:S01]  /*4680*/  IMAD.MOV.U32 R17, RZ, RZ, R29 ;  /* 0x000000ffff117224 */ /* 0x000fe200078e001d */
[----:B------:R-:W-:Y:S06]  /*4690*/  RET.REL.NODEC R34 `(limiter_kernel) ;  /* 0xffffffb822587950 */ /* 0x000fec0003c3ffff */
        .type           $limiter_kernel$__internal_accurate_pow,@function
        .size           $limiter_kernel$__internal_accurate_pow,(.L_x_48 - $limiter_kernel$__internal_accurate_pow)
$limiter_kernel$__internal_accurate_pow:
[----:B------:R-:W0:Y:S01]  /*46a0*/  MUFU.RCP64H R23, 2.25 ;  /* 0x4002000000177908 */ /* 0x000e220000001800 */
[----:B------:R-:W-:Y:S01]  /*46b0*/  IMAD.MOV.U32 R14, RZ, RZ, 0x0 ;  /* 0x00000000ff0e7424 */ /* 0x000fe200078e00ff */
[----:B------:R-:W-:Y:S01]  /*46c0*/  MOV R22, RZ ;  /* 0x000000ff00167202 */ /* 0x000fe20000000f00 */
[----:B------:R-:W-:Y:S01]  /*46d0*/  IMAD.MOV.U32 R15, RZ, RZ, 0x40020000 ;  /* 0x40020000ff0f7424 */ /* 0x000fe200078e00ff */
[----:B------:R-:W-:Y:S01]  /*46e0*/  UMOV UR20, 0x7d2cafe2 ;  /* 0x7d2cafe200147882 */ /* 0x000fe20000000000 */
[----:B------:R-:W-:Y:S01]  /*46f0*/  IMAD.MOV.U32 R16, RZ, RZ, 0x41ad3b5a ;  /* 0x41ad3b5aff107424 */ /* 0x000fe200078e00ff */
[----:B------:R-:W-:Y:S01]  /*4700*/  UMOV UR21, 0x3eb0f5ff ;  /* 0x3eb0f5ff00157882 */ /* 0x000fe20000000000 */
[----:B------:R-:W-:Y:S02]  /*4710*/  IMAD.MOV.U32 R17, RZ, RZ, 0x3ed0f5d2 ;  /* 0x3ed0f5d2ff117424 */ /* 0x000fe400078e00ff */
[----:B0-----:R-:W-:-:S08]  /*4720*/  DFMA R14, R22, -R14, 1 ;  /* 0x3ff00000160e742b */ /* 0x001fd0000000080e */
[----:B------:R-:W-:-:S08]  /*4730*/  DFMA R14, R14, R14, R14 ;  /* 0x0000000e0e0e722b */ /* 0x000fd0000000000e */
[----:B------:R-:W-:-:S08]  /*4740*/  DFMA R22, R22, R14, R22 ;  /* 0x0000000e1616722b */ /* 0x000fd00000000016 */
[----:B------:R-:W-:-:S08]  /*4750*/  DMUL R14, R22, 0.25 ;  /* 0x3fd00000160e7828 */ /* 0x000fd00000000000 */
[----:B------:R-:W-:-:S08]  /*4760*/  DFMA R14, R22, 0.25, R14 ;  /* 0x3fd00000160e782b */ /* 0x000fd0000000000e */
[C---:B------:R-:W-:Y:S02]  /*4770*/  DMUL R30, R14.reuse, R14 ;  /* 0x0000000e0e1e7228 */ /* 0x040fe40000000000 */
[----:B------:R-:W-:-:S06]  /*4780*/  DADD R18, -R14, 0.25 ;  /* 0x3fd000000e127429 */ /* 0x000fcc0000000100 */
[----:B------:R-:W-:Y:S01]  /*4790*/  DFMA R16, R30, UR20, R16 ;  /* 0x000000141e107c2b */ /* 0x000fe20008000010 */
[----:B------:R-:W-:Y:S01]  /*47a0*/  UMOV UR20, 0x75488a3f ;  /* 0x75488a3f00147882 */ /* 0x000fe20000000000 */
[----:B------:R-:W-:Y:S01]  /*47b0*/  UMOV UR21, 0x3ef3b20a ;  /* 0x3ef3b20a00157882 */ /* 0x000fe20000000000 */
[----:B------:R-:W-:-:S05]  /*47c0*/  DADD R18, R18, R18 ;  /* 0x0000000012127229 */ /* 0x000fca0000000012 */
[----:B------:R-:W-:Y:S01]  /*47d0*/  DFMA R16, R30, R16, UR20 ;  /* 0x000000141e107e2b */ /* 0x000fe20008000010 */
[----:B------:R-:W-:Y:S01]  /*47e0*/  UMOV UR20, 0xe4faecd5 ;  /* 0xe4faecd500147882 */ /* 0x000fe20000000000 */
[----:B------:R-:W-:Y:S01]  /*47f0*/  UMOV UR21, 0x3f1745cd ;  /* 0x3f1745cd00157882 */ /* 0x000fe20000000000 */
[----:B------:R-:W-:-:S05]  /*4800*/  DFMA R18, -R14, 0.25, R18 ;  /* 0x3fd000000e12782b */ /* 0x000fca0000000112 */
[----:B------:R-:W-:Y:S01]  /*4810*/  DFMA R16, R30, R16, UR20 ;  /* 0x000000141e107e2b */ /* 0x000fe20008000010 */
[----:B------:R-:W-:Y:S01]  /*4820*/  UMOV UR20, 0x258a578b ;  /* 0x258a578b00147882 */ /* 0x000fe20000000000 */
[----:B------:R-:W-:Y:S01]  /*4830*/  UMOV UR21, 0x3f3c71c7 ;  /* 0x3f3c71c700157882 */ /* 0x000fe20000000000 */
[----:B------:R-:W-:Y:S02]  /*4840*/  DMUL R18, R22, R18 ;  /* 0x0000001216127228 */ /* 0x000fe40000000000 */
[----:B------:R-:W-:-:S03]  /*4850*/  DMUL R22, R14, R14 ;  /* 0x0000000e0e167228 */ /* 0x000fc60000000000 */
[----:B------:R-:W-:Y:S01]  /*4860*/  DFMA R16, R30, R16, UR20 ;  /* 0x000000141e107e2b */ /* 0x000fe20008000010 */
[----:B------:R-:W-:Y:S01]  /*4870*/  UMOV UR20, 0x9242b910 ;  /* 0x9242b91000147882 */ /* 0x000fe20000000000 */
[----:B------:R-:W-:-:S03]  /*4880*/  UMOV UR21, 0x3f624924 ;  /* 0x3f62492400157882 */ /* 0x000fc60000000000 */
[----:B------:R-:W-:-:S03]  /*4890*/  DMUL R32, R14, R22 ;  /* 0x000000160e207228 */ /* 0x000fc60000000000 */
[----:B------:R-:W-:Y:S01]  /*48a0*/  DFMA R28, R30, R16, UR20 ;  /* 0x000000141e1c7e2b */ /* 0x000fe20008000010 */
[----:B------:R-:W-:Y:S01]  /*48b0*/  UMOV UR20, 0x99999dfb ;  /* 0x99999dfb00147882 */ /* 0x000fe20000000000 */
[----:B------:R-:W-:-:S06]  /*48c0*/  UMOV UR21, 0x3f899999 ;  /* 0x3f89999900157882 */ /* 0x000fcc0000000000 */
[----:B------:R-:W-:Y:S01]  /*48d0*/  DFMA R28, R30, R28, UR20 ;  /* 0x000000141e1c7e2b */ /* 0x000fe2000800001c */
[----:B------:R-:W-:Y:S01]  /*48e0*/  UMOV UR20, 0x55555555 ;  /* 0x5555555500147882 */ /* 0x000fe20000000000 */
[----:B------:R-:W-:-:S06]  /*48f0*/  UMOV UR21, 0x3fb55555 ;  /* 0x3fb5555500157882 */ /* 0x000fcc0000000000 */
[----:B------:R-:W-:-:S08]  /*4900*/  DFMA R16, R30, R28, UR20 ;  /* 0x000000141e107e2b */ /* 0x000fd0000800001c */
[----:B------:R-:W-:Y:S01]  /*4910*/  DADD R26, -R16, UR20 ;  /* 0x00000014101a7e29 */ /* 0x000fe20008000100 */
[----:B------:R-:W-:Y:S01]  /*4920*/  UMOV UR20, 0xb9e7b0 ;  /* 0x00b9e7b000147882 */ /* 0x000fe20000000000 */
[----:B------:R-:W-:-:S06]  /*4930*/  UMOV UR21, 0x3c46a4cb ;  /* 0x3c46a4cb00157882 */ /* 0x000fcc0000000000 */
[----:B------:R-:W-:Y:S02]  /*4940*/  DFMA R26, R30, R28, R26 ;  /* 0x0000001c1e1a722b */ /* 0x000fe4000000001a */
[----:B------:R-:W-:Y:S01]  /*4950*/  DFMA R28, R14, R14, -R22 ;  /* 0x0000000e0e1c722b */ /* 0x000fe20000000816 */
[----:B------:R-:W-:Y:S02]  /*4960*/  VIADD R31, R19, 0x100000 ;  /* 0x00100000131f7836 */ /* 0x000fe40000000000 */
[----:B------:R-:W-:-:S06]  /*4970*/  IMAD.MOV.U32 R30, RZ, RZ, R18 ;  /* 0x000000ffff1e7224 */ /* 0x000fcc00078e0012 */
[----:B------:R-:W-:Y:S02]  /*4980*/  DFMA R28, R14, R30, R28 ;  /* 0x0000001e0e1c722b */ /* 0x000fe4000000001c */
[----:B------:R-:W-:Y:S01]  /*4990*/  DADD R30, R26, -UR20 ;  /* 0x800000141a1e7e29 */ /* 0x000fe20008000000 */
[----:B------:R-:W-:Y:S01]  /*49a0*/  UMOV UR20, 0x0 ;  /* 0x0000000000147882 */ /* 0x000fe20000000000 */
[----:B------:R-:W-:Y:S01]  /*49b0*/  DFMA R26, R14, R22, -R32 ;  /* 0x000000160e1a722b */ /* 0x000fe20000000820 */
[----:B------:R-:W-:-:S07]  /*49c0*/  UMOV UR21, 0x40080000 ;  /* 0x4008000000157882 */ /* 0x000fce0000000000 */
[----:B------:R-:W-:Y:S02]  /*49d0*/  DFMA R26, R18, R22, R26 ;  /* 0x00000016121a722b */ /* 0x000fe4000000001a */
[----:B------:R-:W-:-:S06]  /*49e0*/  DADD R22, R16, R30 ;  /* 0x0000000010167229 */ /* 0x000fcc000000001e */
[----:B------:R-:W-:Y:S02]  /*49f0*/  DFMA R26, R14, R28, R26 ;  /* 0x0000001c0e1a722b */ /* 0x000fe4000000001a */
[----:B------:R-:W-:Y:S02]  /*4a00*/  DADD R28, R16, -R22 ;  /* 0x00000000101c7229 */ /* 0x000fe40000000816 */
[----:B------:R-:W-:-:S06]  /*4a10*/  DMUL R16, R22, R32 ;  /* 0x0000002016107228 */ /* 0x000fcc0000000000 */
[----:B------:R-:W-:Y:S02]  /*4a20*/  DADD R30, R30, R28 ;  /* 0x000000001e1e7229 */ /* 0x000fe4000000001c */
[----:B------:R-:W-:-:S08]  /*4a30*/  DFMA R28, R22, R32, -R16 ;  /* 0x00000020161c722b */ /* 0x000fd00000000810 */
[----:B------:R-:W-:-:S08]  /*4a40*/  DFMA R26, R22, R26, R28 ;  /* 0x0000001a161a722b */ /* 0x000fd0000000001c */
[----:B------:R-:W-:-:S08]  /*4a50*/  DFMA R30, R30, R32, R26 ;  /* 0x000000201e1e722b */ /* 0x000fd0000000001a */
[----:B------:R-:W-:-:S08]  /*4a60*/  DADD R26, R16, R30 ;  /* 0x00000000101a7229 */ /* 0x000fd0000000001e */
[--C-:B------:R-:W-:Y:S02]  /*4a70*/  DADD R22, R14, R26.reuse ;  /* 0x000000000e167229 */ /* 0x100fe4000000001a */
[----:B------:R-:W-:-:S06]  /*4a80*/  DADD R16, R16, -R26 ;  /* 0x0000000010107229 */ /* 0x000fcc000000081a */
[----:B------:R-:W-:Y:S02]  /*4a90*/  DADD R14, R14, -R22 ;  /* 0x000000000e0e7229 */ /* 0x000fe40000000816 */
[----:B------:R-:W-:-:S06]  /*4aa0*/  DADD R16, R30, R16 ;  /* 0x000000001e107229 */ /* 0x000fcc0000000010 */
[----:B------:R-:W-:-:S08]  /*4ab0*/  DADD R14, R26, R14 ;  /* 0x000000001a0e7229 */ /* 0x000fd0000000000e */
[----:B------:R-:W-:Y:S01]  /*4ac0*/  DADD R14, R16, R14 ;  /* 0x00000000100e7229 */ /* 0x000fe2000000000e */
[----:B------:R-:W-:Y:S02]  /*4ad0*/  IMAD.MOV.U32 R16, RZ, RZ, -0x105c611 ;  /* 0xfefa39efff107424 */ /* 0x000fe400078e00ff */
[----:B------:R-:W-:-:S05]  /*4ae0*/  IMAD.MOV.U32 R17, RZ, RZ, 0x3fe62e42 ;  /* 0x3fe62e42ff117424 */ /* 0x000fca00078e00ff */
[----:B------:R-:W-:Y:S01]  /*4af0*/  DADD R26, R18, R14 ;  /* 0x00000000121a7229 */ /* 0x000fe2000000000e */
[----:B------:R-:W-:Y:S01]  /*4b00*/  IMAD.MOV.U32 R14, RZ, RZ, -0x105c611 ;  /* 0xfefa39efff0e7424 */ /* 0x000fe200078e00ff */
[----:B------:R-:W-:-:S06]  /*4b10*/  MOV R15, 0x3fe62e42 ;  /* 0x3fe62e42000f7802 */ /* 0x000fcc0000000f00 */
[----:B------:R-:W-:-:S08]  /*4b20*/  DADD R18, R22, R26 ;  /* 0x0000000016127229 */ /* 0x000fd0000000001a */
[--C-:B------:R-:W-:Y:S02]  /*4b30*/  DFMA R14, R14, UR20, R18.reuse ;  /* 0x000000140e0e7c2b */ /* 0x100fe40008000012 */
[----:B------:R-:W-:-:S06]  /*4b40*/  DADD R28, R22, -R18 ;  /* 0x00000000161c7229 */ /* 0x000fcc0000000812 */
[----:B------:R-:W-:Y:S02]  /*4b50*/  DFMA R22, -R16, 3, R14 ;  /* 0x400800001016782b */ /* 0x000fe4000000010e */
[----:B------:R-:W-:Y:S01]  /*4b60*/  DADD R28, R26, R28 ;  /* 0x000000001a1c7229 */ /* 0x000fe2000000001c */
[----:B------:R-:W-:-:S05]  /*4b70*/  LOP3.LUT R26, R5, 0xff0fffff, RZ, 0xc0, !PT ;  /* 0xff0fffff051a7812 */ /* 0x000fca00078ec0ff */
[----:B------:R-:W-:Y:S01]  /*4b80*/  DADD R22, -R18, R22 ;  /* 0x0000000012167229 */ /* 0x000fe20000000116 */
[----:B------:R-:W-:Y:S02]  /*4b90*/  IMAD.MOV.U32 R18, RZ, RZ, 0x3b39803f ;  /* 0x3b39803fff127424 */ /* 0x000fe400078e00ff */
[----:B------:R-:W-:-:S05]  /*4ba0*/  IMAD.MOV.U32 R19, RZ, RZ, 0x3c7abc9e ;  /* 0x3c7abc9eff137424 */ /* 0x000fca00078e00ff */
[----:B------:R-:W-:-:S08]  /*4bb0*/  DADD R22, R28, -R22 ;  /* 0x000000001c167229 */ /* 0x000fd00000000816 */
[----:B------:R-:W-:Y:S01]  /*4bc0*/  DFMA R22, R18, UR20, R22 ;  /* 0x0000001412167c2b */ /* 0x000fe20008000016 */
[----:B------:R-:W-:Y:S01]  /*4bd0*/  UMOV UR20, 0x3b39803f ;  /* 0x3b39803f00147882 */ /* 0x000fe20000000000 */
[----:B------:R-:W-:Y:S01]  /*4be0*/  IMAD.SHL.U32 R18, R5, 0x2, RZ ;  /* 0x0000000205127824 */ /* 0x000fe200078e00ff */
[----:B------:R-:W-:-:S04]  /*4bf0*/  UMOV UR21, 0x3c7abc9e ;  /* 0x3c7abc9e00157882 */ /* 0x000fc80000000000 */
[----:B------:R-:W-:Y:S01]  /*4c00*/  ISETP.GT.U32.AND P0, PT, R18, -0x2000001, PT ;  /* 0xfdffffff1200780c */ /* 0x000fe20003f04070 */
[----:B------:R-:W-:-:S03]  /*4c10*/  DADD R18, R14, R22 ;  /* 0x000000000e127229 */ /* 0x000fc60000000016 */
[----:B------:R-:W-:-:S05]  /*4c20*/  SEL R35, R26, R5, P0 ;  /* 0x000000051a237207 */ /* 0x000fca0000000000 */
[----:B------:R-:W-:Y:S02]  /*4c30*/  DADD R26, R14, -R18 ;  /* 0x000000000e1a7229 */ /* 0x000fe40000000812 */
[----:B------:R-:W-:-:S06]  /*4c40*/  DMUL R14, R18, R34 ;  /* 0x00000022120e7228 */ /* 0x000fcc0000000000 */
[----:B------:R-:W-:Y:S02]  /*4c50*/  DADD R26, R22, R26 ;  /* 0x00000000161a7229 */ /* 0x000fe4000000001a */
[----:B------:R-:W-:-:S08]  /*4c60*/  DFMA R18, R18, R34, -R14 ;  /* 0x000000221212722b */ /* 0x000fd0000000080e */
[----:B------:R-:W-:Y:S01]  /*4c70*/  DFMA R34, R26, R34, R18 ;  /* 0x000000221a22722b */ /* 0x000fe20000000012 */
[----:B------:R-:W-:Y:S01]  /*4c80*/  MOV R18, 0x652b82fe ;  /* 0x652b82fe00127802 */ /* 0x000fe20000000f00 */
[----:B------:R-:W-:-:S06]  /*4c90*/  IMAD.MOV.U32 R19, RZ, RZ, 0x3ff71547 ;  /* 0x3ff71547ff137424 */ /* 0x000fcc00078e00ff */
[----:B------:R-:W-:-:S08]  /*4ca0*/  DADD R22, R14, R34 ;  /* 0x000000000e167229 */ /* 0x000fd00000000022 */
[----:B------:R-:W-:Y:S02]  /*4cb0*/  DFMA R18, R22, R18, 6.75539944105574400000e+15 ;  /* 0x433800001612742b */ /* 0x000fe40000000012 */
[----:B------:R-:W-:Y:S01]  /*4cc0*/  FSETP.GEU.AND P0, PT, |R23|, 4.1917929649353027344, PT ;  /* 0x4086232b1700780b */ /* 0x000fe20003f0e200 */
[----:B------:R-:W-:-:S05]  /*4cd0*/  DADD R14, R14, -R22 ;  /* 0x000000000e0e7229 */ /* 0x000fca0000000816 */
[----:B------:R-:W-:-:S03]  /*4ce0*/  DADD R26, R18, -6.75539944105574400000e+15 ;  /* 0xc3380000121a7429 */ /* 0x000fc60000000000 */
[----:B------:R-:W-:-:S05]  /*4cf0*/  DADD R34, R34, R14 ;  /* 0x0000000022227229 */ /* 0x000fca000000000e */
[----:B------:R-:W-:-:S08]  /*4d00*/  DFMA R16, R26, -R16, R22 ;  /* 0x800000101a10722b */ /* 0x000fd00000000016 */
        /* <DEDUP_REMOVED lines=29> */
[----:B------:R-:W-:-:S08]  /*4ee0*/  DFMA R26, R16, R26, UR20 ;  /* 0x00000014101a7e2b */ /* 0x000fd0000800001a */
[----:B------:R-:W-:-:S08]  /*4ef0*/  DFMA R26, R16, R26, 1 ;  /* 0x3ff00000101a742b */ /* 0x000fd0000000001a */
[----:B------:R-:W-:-:S10]  /*4f00*/  DFMA R16, R16, R26, 1 ;  /* 0x3ff000001010742b */ /* 0x000fd4000000001a */
[----:B------:R-:W-:Y:S02]  /*4f10*/  IMAD R15, R18, 0x100000, R17 ;  /* 0x00100000120f7824 */ /* 0x000fe400078e0211 */
[----:B------:R-:W-:Y:S01]  /*4f20*/  IMAD.MOV.U32 R14, RZ, RZ, R16 ;  /* 0x000000ffff0e7224 */ /* 0x000fe200078e0010 */
[----:B------:R-:W-:Y:S06]  /*4f30*/  @!P0 BRA `(.L_x_44) ;  /* 0x0000000000308947 */ /* 0x000fec0003800000 */
[----:B------:R-:W-:Y:S01]  /*4f40*/  FSETP.GEU.AND P1, PT, |R23|, 4.2275390625, PT ;  /* 0x408748001700780b */ /* 0x000fe20003f2e200 */
[C---:B------:R-:W-:Y:S02]  /*4f50*/  DADD R14, R22.reuse, +INF ;  /* 0x7ff00000160e7429 */ /* 0x040fe40000000000 */
[----:B------:R-:W-:-:S08]  /*4f60*/  DSETP.GEU.AND P0, PT, R22, RZ, PT ;  /* 0x000000ff1600722a */ /* 0x000fd00003f0e000 */
[----:B------:R-:W-:Y:S02]  /*4f70*/  FSEL R14, R14, RZ, P0 ;  /* 0x000000ff0e0e7208 */ /* 0x000fe40000000000 */
[----:B------:R-:W-:Y:S02]  /*4f80*/  @!P1 LEA.HI R5, R18, R18, RZ, 0x1 ;  /* 0x0000001212059211 */ /* 0x000fe400078f08ff */
[----:B------:R-:W-:Y:S02]  /*4f90*/  FSEL R15, R15, RZ, P0 ;  /* 0x000000ff0f0f7208 */ /* 0x000fe40000000000 */
[----:B------:R-:W-:-:S04]  /*4fa0*/  @!P1 SHF.R.S32.HI R5, RZ, 0x1, R5 ;  /* 0x00000001ff059819 */ /* 0x000fc80000011405 */
[----:B------:R-:W-:Y:S01]  /*4fb0*/  @!P1 IADD3 R18, PT, PT, R18, -R5, RZ ;  /* 0x8000000512129210 */ /* 0x000fe20007ffe0ff */
[----:B------:R-:W-:-:S03]  /*4fc0*/  @!P1 IMAD R17, R5, 0x100000, R17 ;  /* 0x0010000005119824 */ /* 0x000fc600078e0211 */
[----:B------:R-:W-:Y:S01]  /*4fd0*/  @!P1 LEA R19, R18, 0x3ff00000, 0x14 ;  /* 0x3ff0000012139811 */ /* 0x000fe200078ea0ff */
[----:B------:R-:W-:-:S06]  /*4fe0*/  @!P1 IMAD.MOV.U32 R18, RZ, RZ, RZ ;  /* 0x000000ffff129224 */ /* 0x000fcc00078e00ff */
[----:B------:R-:W-:-:S11]  /*4ff0*/  @!P1 DMUL R14, R16, R18 ;  /* 0x00000012100e9228 */ /* 0x000fd60000000000 */
.L_x_44:
[----:B------:R-:W-:Y:S02]  /*5000*/  DFMA R34, R34, R14, R14 ;  /* 0x0000000e2222722b */ /* 0x000fe4000000000e */
[----:B------:R-:W-:-:S08]  /*5010*/  DSETP.NEU.AND P0, PT, |R14|, +INF , PT ;  /* 0x7ff000000e00742a */ /* 0x000fd00003f0d200 */
[----:B------:R-:W-:Y:S01]  /*5020*/  FSEL R18, R14, R34, !P0 ;  /* 0x000000220e127208 */ /* 0x000fe20004000000 */
[----:B------:R-:W-:Y:S01]  /*5030*/  IMAD.MOV.U32 R14, RZ, RZ, R0 ;  /* 0x000000ffff0e7224 */ /* 0x000fe200078e0000 */
[----:B------:R-:W-:Y:S01]  /*5040*/  FSEL R19, R15, R35, !P0 ;  /* 0x000000230f137208 */ /* 0x000fe20004000000 */
[----:B------:R-:W-:-:S04]  /*5050*/  IMAD.MOV.U32 R15, RZ, RZ, 0x0 ;  /* 0x00000000ff0f7424 */ /* 0x000fc800078e00ff */
[----:B------:R-:W-:Y:S05]  /*5060*/  RET.REL.NODEC R14 `(limiter_kernel) ;  /* 0xffffffac0ee47950 */ /* 0x000fea0003c3ffff */
.L_x_45:
[----:B------:R-:W-:-:S00]  /*5070*/  BRA `(.L_x_45) ;  /* 0xfffffffc00fc7947 */ /* 0x000fc0000383ffff */
[----:B------:R-:W-:-:S00]  /*5080*/  NOP ;  /* 0x0000000000007918 */ /* 0x000fc00000000000 */
[----:B------:R-:W-:-:S00]  /*5090*/  NOP ;  /* 0x0000000000007918 */ /* 0x000fc00000000000 */
[----:B------:R-:W-:-:S00]  /*50a0*/  NOP ;  /* 0x0000000000007918 */ /* 0x000fc00000000000 */
[----:B------:R-:W-:-:S00]  /*50b0*/  NOP ;  /* 0x0000000000007918 */ /* 0x000fc00000000000 */
[----:B------:R-:W-:-:S00]  /*50c0*/  NOP ;  /* 0x0000000000007918 */ /* 0x000fc00000000000 */
[----:B------:R-:W-:-:S00]  /*50d0*/  NOP ;  /* 0x0000000000007918 */ /* 0x000fc00000000000 */
[----:B------:R-:W-:-:S00]  /*50e0*/  NOP ;  /* 0x0000000000007918 */ /* 0x000fc00000000000 */
[----:B------:R-:W-:-:S00]  /*50f0*/  NOP ;  /* 0x0000000000007918 */ /* 0x000fc00000000000 */
.L_x_48:


//--------------------- .nv.shared.reserved.0     --------------------------
	.section	.nv.shared.reserved.0,"aw",@nobits
	.weak		__nv_reservedSMEM_offset_0_alias
	.size		__nv_reservedSMEM_offset_0_alias, 0, 64
	.other		__nv_reservedSMEM_offset_0_alias,@"STO_CUDA_RESERVED_SHARED STV_DEFAULT"
__nv_reservedSMEM_offset_0_alias:
	.zero		0
	.zero		64


//--------------------- .nv.constant0.limiter_kernel --------------------------
	.section	.nv.constant0.limiter_kernel,"a",@progbits
	.sectionflags	@""
	.align	4
.nv.constant0.limiter_kernel:
	.zero		960


//--------------------- SYMBOLS --------------------------

	.type		.nv.reservedSmem.offset0,@object
	.size		.nv.reservedSmem.offset0,0x4
